	.target	sm_90a

	.elftype	@"ET_EXEC"


//--------------------- .note.nv.tkinfo           --------------------------
	.section	.note.nv.tkinfo,"",@"SHT_NOTE"
	.sectionflags	@"SHF_NOTE_NV_TKINFO"
	.tkinfo
        /*0018*/ 	.word	0x00000002
        /*0030*/ 	.string	""
        /*0030*/ 	.string	"ptxas"
        /*0030*/ 	.string	"Cuda compilation tools, release 13.0, V13.0.88"
        /*0030*/ 	.string	"Build cuda_13.0.r13.0/compiler.36424714_0"
        /*0030*/ 	.string	"-arch sm_90a -m 64 "



//--------------------- .note.nv.cuinfo           --------------------------
	.section	.note.nv.cuinfo,"",@"SHT_NOTE"
	.sectionflags	@"SHF_NOTE_NV_CUINFO"
        /*0018*/ 	.short	0x0002
        /*001a*/ 	.short	0x005a
        /*001c*/ 	.short	0x0082
	.zero		2


//--------------------- .nv.info                  --------------------------
	.section	.nv.info,"",@"SHT_CUDA_INFO"
	.align	4


	//----- nvinfo : EIATTR_REGCOUNT
	.align		4
        /*0000*/ 	.byte	0x04, 0x2f
        /*0002*/ 	.short	(.L_12 - .L_11)
	.align		4
.L_11:
        /*0004*/ 	.word	index@(_ZN7cutlass13device_kernelINS_4gemm6kernel13GemmUniversalIN4cute5tupleIJiiiiEEENS1_10collective13CollectiveMmaINS1_37MainloopSm90TmaGmmaWarpSpecializedFP8ILi14ENS5_IJNS4_1CILi1EEENSA_ILi2EEESB_EEENS1_32KernelTmaWarpSpecializedPingpongEEENS5_IJNSA_ILi64EEESG_NSA_ILi128EEEEEENS_12float_e4m3_tENS5_IJlSB_lEEESJ_SK_NS4_8TiledMMAINS4_8MMA_AtomIJNS4_4SM904GMMA30MMA_64x64x32_F32E4M3E4M3_SS_TNILNSO_7ScaleInE1ELSQ_1EEEEEENS4_6LayoutINS5_IJSB_SB_SB_EEENS5_IJNSA_ILi0EEESV_SV_EEEEENS5_IJNS4_10UnderscoreESY_SY_EEEEENS4_23SM90_TMA_LOAD_MULTICASTENS4_14ComposedLayoutINS4_7SwizzleILi3ELi4ELi3EEENS4_18smem_ptr_flag_bitsILi8EEENST_INS5_IJNSA_ILi8EEESH_EEENS5_IJSH_SB_EEEEEEEvNS4_8identityENS4_13SM90_TMA_LOADES1B_vS1C_EENS_8epilogue10collective6detail29Sm90TmaWarpSpecializedAdapterINS1G_15DefaultEpilogueISJ_SK_SK_NS1F_6thread17LinearCombinationISJ_Li1EffLNS1K_9ScaleType4KindE0ELNS_15FloatRoundStyleE2ESJ_EENS1_15EpilogueDefaultEEEEEvvEEEEvNT_6ParamsE)
        /*0008*/ 	.word	0x000000a8


	//----- nvinfo : EIATTR_FRAME_SIZE
	.align		4
.L_12:
        /*000c*/ 	.byte	0x04, 0x11
        /*000e*/ 	.short	(.L_14 - .L_13)
	.align		4
.L_13:
        /*0010*/ 	.word	index@(_ZN7cutlass13device_kernelINS_4gemm6kernel13GemmUniversalIN4cute5tupleIJiiiiEEENS1_10collective13CollectiveMmaINS1_37MainloopSm90TmaGmmaWarpSpecializedFP8ILi14ENS5_IJNS4_1CILi1EEENSA_ILi2EEESB_EEENS1_32KernelTmaWarpSpecializedPingpongEEENS5_IJNSA_ILi64EEESG_NSA_ILi128EEEEEENS_12float_e4m3_tENS5_IJlSB_lEEESJ_SK_NS4_8TiledMMAINS4_8MMA_AtomIJNS4_4SM904GMMA30MMA_64x64x32_F32E4M3E4M3_SS_TNILNSO_7ScaleInE1ELSQ_1EEEEEENS4_6LayoutINS5_IJSB_SB_SB_EEENS5_IJNSA_ILi0EEESV_SV_EEEEENS5_IJNS4_10UnderscoreESY_SY_EEEEENS4_23SM90_TMA_LOAD_MULTICASTENS4_14ComposedLayoutINS4_7SwizzleILi3ELi4ELi3EEENS4_18smem_ptr_flag_bitsILi8EEENST_INS5_IJNSA_ILi8EEESH_EEENS5_IJSH_SB_EEEEEEEvNS4_8identityENS4_13SM90_TMA_LOADES1B_vS1C_EENS_8epilogue10collective6detail29Sm90TmaWarpSpecializedAdapterINS1G_15DefaultEpilogueISJ_SK_SK_NS1F_6thread17LinearCombinationISJ_Li1EffLNS1K_9ScaleType4KindE0ELNS_15FloatRoundStyleE2ESJ_EENS1_15EpilogueDefaultEEEEEvvEEEEvNT_6ParamsE)
        /*0014*/ 	.word	0x00000000


	//----- nvinfo : EIATTR_MIN_STACK_SIZE
	.align		4
.L_14:
        /*0018*/ 	.byte	0x04, 0x12
        /*001a*/ 	.short	(.L_16 - .L_15)
	.align		4
.L_15:
        /*001c*/ 	.word	index@(_ZN7cutlass13device_kernelINS_4gemm6kernel13GemmUniversalIN4cute5tupleIJiiiiEEENS1_10collective13CollectiveMmaINS1_37MainloopSm90TmaGmmaWarpSpecializedFP8ILi14ENS5_IJNS4_1CILi1EEENSA_ILi2EEESB_EEENS1_32KernelTmaWarpSpecializedPingpongEEENS5_IJNSA_ILi64EEESG_NSA_ILi128EEEEEENS_12float_e4m3_tENS5_IJlSB_lEEESJ_SK_NS4_8TiledMMAINS4_8MMA_AtomIJNS4_4SM904GMMA30MMA_64x64x32_F32E4M3E4M3_SS_TNILNSO_7ScaleInE1ELSQ_1EEEEEENS4_6LayoutINS5_IJSB_SB_SB_EEENS5_IJNSA_ILi0EEESV_SV_EEEEENS5_IJNS4_10UnderscoreESY_SY_EEEEENS4_23SM90_TMA_LOAD_MULTICASTENS4_14ComposedLayoutINS4_7SwizzleILi3ELi4ELi3EEENS4_18smem_ptr_flag_bitsILi8EEENST_INS5_IJNSA_ILi8EEESH_EEENS5_IJSH_SB_EEEEEEEvNS4_8identityENS4_13SM90_TMA_LOADES1B_vS1C_EENS_8epilogue10collective6detail29Sm90TmaWarpSpecializedAdapterINS1G_15DefaultEpilogueISJ_SK_SK_NS1F_6thread17LinearCombinationISJ_Li1EffLNS1K_9ScaleType4KindE0ELNS_15FloatRoundStyleE2ESJ_EENS1_15EpilogueDefaultEEEEEvvEEEEvNT_6ParamsE)
        /*0020*/ 	.word	0x00000000
.L_16:


//--------------------- .nv.compat                --------------------------
	.section	.nv.compat,"",@"SHT_CUDA_COMPAT_INFO"
	.align	4
        /*0000*/ 	.byte	0x02, 0x09, 0x01, 0x00, 0x02, 0x02, 0x04, 0x00, 0x02, 0x05, 0x05, 0x00, 0x03, 0x07, 0x01, 0x01
        /*0010*/ 	.byte	0x02, 0x03, 0x01, 0x00, 0x02, 0x06, 0x01, 0x00, 0x04, 0x0b, 0x08, 0x00, 0x00, 0x00, 0x00, 0x00
        /*0020*/ 	.byte	0x00, 0x00, 0x00, 0x00


//--------------------- .nv.info._ZN7cutlass13device_kernelINS_4gemm6kernel13GemmUniversalIN4cute5tupleIJiiiiEEENS1_10collective13CollectiveMmaINS1_37MainloopSm90TmaGmmaWarpSpecializedFP8ILi14ENS5_IJNS4_1CILi1EEENSA_ILi2EEESB_EEENS1_32KernelTmaWarpSpecializedPingpongEEENS5_IJNSA_ILi64EEESG_NSA_ILi128EEEEEENS_12float_e4m3_tENS5_IJlSB_lEEESJ_SK_NS4_8TiledMMAINS4_8MMA_AtomIJNS4_4SM904GMMA30MMA_64x64x32_F32E4M3E4M3_SS_TNILNSO_7ScaleInE1ELSQ_1EEEEEENS4_6LayoutINS5_IJSB_SB_SB_EEENS5_IJNSA_ILi0EEESV_SV_EEEEENS5_IJNS4_10UnderscoreESY_SY_EEEEENS4_23SM90_TMA_LOAD_MULTICASTENS4_14ComposedLayoutINS4_7SwizzleILi3ELi4ELi3EEENS4_18smem_ptr_flag_bitsILi8EEENST_INS5_IJNSA_ILi8EEESH_EEENS5_IJSH_SB_EEEEEEEvNS4_8identityENS4_13SM90_TMA_LOADES1B_vS1C_EENS_8epilogue10collective6detail29Sm90TmaWarpSpecializedAdapterINS1G_15DefaultEpilogueISJ_SK_SK_NS1F_6thread17LinearCombinationISJ_Li1EffLNS1K_9ScaleType4KindE0ELNS_15FloatRoundStyleE2ESJ_EENS1_15EpilogueDefaultEEEEEvvEEEEvNT_6ParamsE --------------------------
	.section	.nv.info._ZN7cutlass13device_kernelINS_4gemm6kernel13GemmUniversalIN4cute5tupleIJiiiiEEENS1_10collective13CollectiveMmaINS1_37MainloopSm90TmaGmmaWarpSpecializedFP8ILi14ENS5_IJNS4_1CILi1EEENSA_ILi2EEESB_EEENS1_32KernelTmaWarpSpecializedPingpongEEENS5_IJNSA_ILi64EEESG_NSA_ILi128EEEEEENS_12float_e4m3_tENS5_IJlSB_lEEESJ_SK_NS4_8TiledMMAINS4_8MMA_AtomIJNS4_4SM904GMMA30MMA_64x64x32_F32E4M3E4M3_SS_TNILNSO_7ScaleInE1ELSQ_1EEEEEENS4_6LayoutINS5_IJSB_SB_SB_EEENS5_IJNSA_ILi0EEESV_SV_EEEEENS5_IJNS4_10UnderscoreESY_SY_EEEEENS4_23SM90_TMA_LOAD_MULTICASTENS4_14ComposedLayoutINS4_7SwizzleILi3ELi4ELi3EEENS4_18smem_ptr_flag_bitsILi8EEENST_INS5_IJNSA_ILi8EEESH_EEENS5_IJSH_SB_EEEEEEEvNS4_8identityENS4_13SM90_TMA_LOADES1B_vS1C_EENS_8epilogue10collective6detail29Sm90TmaWarpSpecializedAdapterINS1G_15DefaultEpilogueISJ_SK_SK_NS1F_6thread17LinearCombinationISJ_Li1EffLNS1K_9ScaleType4KindE0ELNS_15FloatRoundStyleE2ESJ_EENS1_15EpilogueDefaultEEEEEvvEEEEvNT_6ParamsE,"",@"SHT_CUDA_INFO"
	.sectionflags	@""
	.align	4


	//----- nvinfo : EIATTR_CUDA_API_VERSION
	.align		4
        /*0000*/ 	.byte	0x04, 0x37
        /*0002*/ 	.short	(.L_18 - .L_17)
.L_17:
        /*0004*/ 	.word	0x00000082


	//----- nvinfo : EIATTR_KPARAM_INFO
	.align		4
.L_18:
        /*0008*/ 	.byte	0x04, 0x17
        /*000a*/ 	.short	(.L_20 - .L_19)
.L_19:
        /*000c*/ 	.word	0x00000000
        /*0010*/ 	.short	0x0000
        /*0012*/ 	.short	0x0070
        /*0014*/ 	.byte	0x00, 0xf0, 0x01, 0x10


	//----- nvinfo : EIATTR_SPARSE_MMA_MASK
	.align		4
.L_20:
        /*0018*/ 	.byte	0x03, 0x50
        /*001a*/ 	.short	0x0000


	//----- nvinfo : EIATTR_MAXREG_COUNT
	.align		4
        /*001c*/ 	.byte	0x03, 0x1b
        /*001e*/ 	.short	0x00a8


	//----- nvinfo : EIATTR_NUM_BARRIERS
	.align		4
        /*0020*/ 	.byte	0x02, 0x4c
        /*0022*/ 	.byte	0x01
	.zero		1


	//----- nvinfo : EIATTR_MERCURY_ISA_VERSION
	.align		4
        /*0024*/ 	.byte	0x03, 0x5f
        /*0026*/ 	.short	0x0101


	//----- nvinfo : EIATTR_INT_WARP_WIDE_INSTR_OFFSETS
	.align		4
        /*0028*/ 	.byte	0x04, 0x31
        /*002a*/ 	.short	(.L_22 - .L_21)


	//   ....[0]....
.L_21:
        /*002c*/ 	.word	0x00000640


	//   ....[1]....
        /*0030*/ 	.word	0x00000680


	//   ....[2]....
        /*0034*/ 	.word	0x000007b0


	//   ....[3]....
        /*0038*/ 	.word	0x000007e0


	//   ....[4]....
        /*003c*/ 	.word	0x000007f0


	//   ....[5]....
        /*0040*/ 	.word	0x00000800


	//   ....[6]....
        /*0044*/ 	.word	0x00000880


	//   ....[7]....
        /*0048*/ 	.word	0x000008d0


	//----- nvinfo : EIATTR_COOP_GROUP_MASK_REGIDS
	.align		4
.L_22:
        /*004c*/ 	.byte	0x04, 0x29
        /*004e*/ 	.short	(.L_24 - .L_23)


	//   ....[0]....
.L_23:
        /*0050*/ 	.word	0xffffffff


	//   ....[1]....
        /*0054*/ 	.word	0xffffffff


	//   ....[2]....
        /*0058*/ 	.word	0xffffffff


	//   ....[3]....
        /*005c*/ 	.word	0xffffffff


	//   ....[4]....
        /*0060*/ 	.word	0xffffffff


	//   ....[5]....
        /*0064*/ 	.word	0xffffffff


	//   ....[6]....
        /*0068*/ 	.word	0xffffffff


	//----- nvinfo : EIATTR_COOP_GROUP_INSTR_OFFSETS
	.align		4
.L_24:
        /*006c*/ 	.byte	0x04, 0x28
        /*006e*/ 	.short	(.L_26 - .L_25)


	//   ....[0]....
.L_25:
        /*0070*/ 	.word	0x00000060


	//   ....[1]....
        /*0074*/ 	.word	0x00000070


	//   ....[2]....
        /*0078*/ 	.word	0x00000130


	//   ....[3]....
        /*007c*/ 	.word	0x00000440


	//   ....[4]....
        /*0080*/ 	.word	0x00000480


	//   ....[5]....
        /*0084*/ 	.word	0x00000500


	//   ....[6]....
        /*0088*/ 	.word	0x00000a40


	//----- nvinfo : EIATTR_REG_RECONFIG
	.align		4
.L_26:
        /*008c*/ 	.byte	0x01, 0x54
	.zero		2


	//----- nvinfo : EIATTR_MBARRIER_INSTR_OFFSETS
	.align		4
        /*0090*/ 	.byte	0x04, 0x39
        /*0092*/ 	.short	(.L_28 - .L_27)


	//   ....[0]....
.L_27:
        /*0094*/ 	.word	0x00000260
        /*0098*/ 	.word	0x000000ff
        /*009c*/ 	.word	0x00000000
        /*00a0*/ 	.short	0x0100
        /*00a2*/ 	.byte	0x08
	.zero		1


	//   ....[1]....
        /*00a4*/ 	.word	0x00000270
        /*00a8*/ 	.word	0x000000ff
        /*00ac*/ 	.word	0x00000070
        /*00b0*/ 	.short	0x0100
        /*00b2*/ 	.byte	0x08
	.zero		1


	//   ....[2]....
        /*00b4*/ 	.word	0x00000280
        /*00b8*/ 	.word	0x000000ff
        /*00bc*/ 	.word	0x00000008
        /*00c0*/ 	.short	0x0100
        /*00c2*/ 	.byte	0x08
	.zero		1


	//   ....[3]....
        /*00c4*/ 	.word	0x00000290
        /*00c8*/ 	.word	0x000000ff
        /*00cc*/ 	.word	0x00000078
        /*00d0*/ 	.short	0x0100
        /*00d2*/ 	.byte	0x08
	.zero		1


	//   ....[4]....
        /*00d4*/ 	.word	0x000002a0
        /*00d8*/ 	.word	0x000000ff
        /*00dc*/ 	.word	0x00000010
        /*00e0*/ 	.short	0x0100
        /*00e2*/ 	.byte	0x08
	.zero		1


	//   ....[5]....
        /*00e4*/ 	.word	0x000002b0
        /*00e8*/ 	.word	0x000000ff
        /*00ec*/ 	.word	0x00000080
        /*00f0*/ 	.short	0x0100
        /*00f2*/ 	.byte	0x08
	.zero		1


	//   ....[6]....
        /*00f4*/ 	.word	0x000002c0
        /*00f8*/ 	.word	0x000000ff
        /*00fc*/ 	.word	0x00000018
        /*0100*/ 	.short	0x0100
        /*0102*/ 	.byte	0x08
	.zero		1


	//   ....[7]....
        /*0104*/ 	.word	0x000002d0
        /*0108*/ 	.word	0x000000ff
        /*010c*/ 	.word	0x00000088
        /*0110*/ 	.short	0x0100
        /*0112*/ 	.byte	0x08
	.zero		1


	//   ....[8]....
        /*0114*/ 	.word	0x000002e0
        /*0118*/ 	.word	0x000000ff
        /*011c*/ 	.word	0x00000020
        /*0120*/ 	.short	0x0100
        /*0122*/ 	.byte	0x08
	.zero		1


	//   ....[9]....
        /*0124*/ 	.word	0x000002f0
        /*0128*/ 	.word	0x000000ff
        /*012c*/ 	.word	0x00000090
        /*0130*/ 	.short	0x0100
        /*0132*/ 	.byte	0x08
	.zero		1


	//   ....[10]....
        /*0134*/ 	.word	0x00000300
        /*0138*/ 	.word	0x000000ff
        /*013c*/ 	.word	0x00000028
        /*0140*/ 	.short	0x0100
        /*0142*/ 	.byte	0x08
	.zero		1


	//   ....[11]....
        /*0144*/ 	.word	0x00000310
        /*0148*/ 	.word	0x000000ff
        /*014c*/ 	.word	0x00000098
        /*0150*/ 	.short	0x0100
        /*0152*/ 	.byte	0x08
	.zero		1


	//   ....[12]....
        /*0154*/ 	.word	0x00000320
        /*0158*/ 	.word	0x000000ff
        /*015c*/ 	.word	0x00000030
        /*0160*/ 	.short	0x0100
        /*0162*/ 	.byte	0x08
	.zero		1


	//   ....[13]....
        /*0164*/ 	.word	0x00000330
        /*0168*/ 	.word	0x000000ff
        /*016c*/ 	.word	0x000000a0
        /*0170*/ 	.short	0x0100
        /*0172*/ 	.byte	0x08
	.zero		1


	//   ....[14]....
        /*0174*/ 	.word	0x00000340
        /*0178*/ 	.word	0x000000ff
        /*017c*/ 	.word	0x00000038
        /*0180*/ 	.short	0x0100
        /*0182*/ 	.byte	0x08
	.zero		1


	//   ....[15]....
        /*0184*/ 	.word	0x00000350
        /*0188*/ 	.word	0x000000ff
        /*018c*/ 	.word	0x000000a8
        /*0190*/ 	.short	0x0100
        /*0192*/ 	.byte	0x08
	.zero		1


	//   ....[16]....
        /*0194*/ 	.word	0x00000360
        /*0198*/ 	.word	0x000000ff
        /*019c*/ 	.word	0x00000040
        /*01a0*/ 	.short	0x0100
        /*01a2*/ 	.byte	0x08
	.zero		1


	//   ....[17]....
        /*01a4*/ 	.word	0x00000370
        /*01a8*/ 	.word	0x000000ff
        /*01ac*/ 	.word	0x000000b0
        /*01b0*/ 	.short	0x0100
        /*01b2*/ 	.byte	0x08
	.zero		1


	//   ....[18]....
        /*01b4*/ 	.word	0x00000380
        /*01b8*/ 	.word	0x000000ff
        /*01bc*/ 	.word	0x00000048
        /*01c0*/ 	.short	0x0100
        /*01c2*/ 	.byte	0x08
	.zero		1


	//   ....[19]....
        /*01c4*/ 	.word	0x00000390
        /*01c8*/ 	.word	0x000000ff
        /*01cc*/ 	.word	0x000000b8
        /*01d0*/ 	.short	0x0100
        /*01d2*/ 	.byte	0x08
	.zero		1


	//   ....[20]....
        /*01d4*/ 	.word	0x000003a0
        /*01d8*/ 	.word	0x000000ff
        /*01dc*/ 	.word	0x00000050
        /*01e0*/ 	.short	0x0100
        /*01e2*/ 	.byte	0x08
	.zero		1


	//   ....[21]....
        /*01e4*/ 	.word	0x000003b0
        /*01e8*/ 	.word	0x000000ff
        /*01ec*/ 	.word	0x000000c0
        /*01f0*/ 	.short	0x0100
        /*01f2*/ 	.byte	0x08
	.zero		1


	//   ....[22]....
        /*01f4*/ 	.word	0x000003c0
        /*01f8*/ 	.word	0x000000ff
        /*01fc*/ 	.word	0x00000058
        /*0200*/ 	.short	0x0100
        /*0202*/ 	.byte	0x08
	.zero		1


	//   ....[23]....
        /*0204*/ 	.word	0x000003d0
        /*0208*/ 	.word	0x000000ff
        /*020c*/ 	.word	0x000000c8
        /*0210*/ 	.short	0x0100
        /*0212*/ 	.byte	0x08
	.zero		1


	//   ....[24]....
        /*0214*/ 	.word	0x000003e0
        /*0218*/ 	.word	0x000000ff
        /*021c*/ 	.word	0x00000060
        /*0220*/ 	.short	0x0100
        /*0222*/ 	.byte	0x08
	.zero		1


	//   ....[25]....
        /*0224*/ 	.word	0x000003f0
        /*0228*/ 	.word	0x000000ff
        /*022c*/ 	.word	0x000000d0
        /*0230*/ 	.short	0x0100
        /*0232*/ 	.byte	0x08
	.zero		1


	//   ....[26]....
        /*0234*/ 	.word	0x00000400
        /*0238*/ 	.word	0x000000ff
        /*023c*/ 	.word	0x00000068
        /*0240*/ 	.short	0x0100
        /*0242*/ 	.byte	0x08
	.zero		1


	//   ....[27]....
        /*0244*/ 	.word	0x00000410
        /*0248*/ 	.word	0x000000ff
        /*024c*/ 	.word	0x000000d8
        /*0250*/ 	.short	0x0100
        /*0252*/ 	.byte	0x08
	.zero		1


	//   ....[28]....
        /*0254*/ 	.word	0x00000900
        /*0258*/ 	.word	0x000000ff
        /*025c*/ 	.word	0x00000110
        /*0260*/ 	.short	0x0100
        /*0262*/ 	.byte	0x08
	.zero		1


	//   ....[29]....
        /*0264*/ 	.word	0x00000990
        /*0268*/ 	.word	0x000000ff
        /*026c*/ 	.word	0x00000118
        /*0270*/ 	.short	0x0100
        /*0272*/ 	.byte	0x08
	.zero		1


	//   ....[30]....
        /*0274*/ 	.word	0x000009c0
        /*0278*/ 	.word	0x000000ff
        /*027c*/ 	.word	0x000000f0
        /*0280*/ 	.short	0x0100
        /*0282*/ 	.byte	0x09
	.zero		1


	//   ....[31]....
        /*0284*/ 	.word	0x000009d0
        /*0288*/ 	.word	0x000000ff
        /*028c*/ 	.word	0x000000f8
        /*0290*/ 	.short	0x0100
        /*0292*/ 	.byte	0x09
	.zero		1


	//   ....[32]....
        /*0294*/ 	.word	0x000009e0
        /*0298*/ 	.word	0x000000ff
        /*029c*/ 	.word	0x00000100
        /*02a0*/ 	.short	0x0100
        /*02a2*/ 	.byte	0x09
	.zero		1


	//   ....[33]....
        /*02a4*/ 	.word	0x000009f0
        /*02a8*/ 	.word	0x000000ff
        /*02ac*/ 	.word	0x00000108
        /*02b0*/ 	.short	0x0100
        /*02b2*/ 	.byte	0x09
	.zero		1


	//   ....[34]....
        /*02b4*/ 	.word	0x000017e0
        /*02b8*/ 	.word	0x000000ff
        /*02bc*/ 	.word	0xfffffff8
        /*02c0*/ 	.short	0x010a
        /*02c2*/ 	.byte	0x0b
	.zero		1


	//   ....[35]....
        /*02c4*/ 	.word	0x00001ac0
        /*02c8*/ 	.word	0x000000ff
        /*02cc*/ 	.word	0x00000000
        /*02d0*/ 	.short	0x010a
        /*02d2*/ 	.byte	0x06
	.zero		1


	//   ....[36]....
        /*02d4*/ 	.word	0x00001b00
        /*02d8*/ 	.word	0x000000ff
        /*02dc*/ 	.word	0x00000000
        /*02e0*/ 	.short	0x010a
        /*02e2*/ 	.byte	0x06
	.zero		1


	//   ....[37]....
        /*02e4*/ 	.word	0x00002140
        /*02e8*/ 	.word	0x000000ff
        /*02ec*/ 	.word	0x00000000
        /*02f0*/ 	.short	0x010a
        /*02f2*/ 	.byte	0x10
	.zero		1


	//   ....[38]....
        /*02f4*/ 	.word	0x00002180
        /*02f8*/ 	.word	0x000000ff
        /*02fc*/ 	.word	0x00000000
        /*0300*/ 	.short	0x010a
        /*0302*/ 	.byte	0x10
	.zero		1


	//   ....[39]....
        /*0304*/ 	.word	0x00002620
        /*0308*/ 	.word	0x00000013
        /*030c*/ 	.word	0x00000000
        /*0310*/ 	.short	0x0101
        /*0312*/ 	.byte	0x3f
	.zero		1


	//   ....[40]....
        /*0314*/ 	.word	0x00002990
        /*0318*/ 	.word	0x0000000f
        /*031c*/ 	.word	0x00000000
        /*0320*/ 	.short	0x0101
        /*0322*/ 	.byte	0x17
	.zero		1


	//   ....[41]....
        /*0324*/ 	.word	0x00002ab0
        /*0328*/ 	.word	0x0000000e
        /*032c*/ 	.word	0x00000000
        /*0330*/ 	.short	0x0101
        /*0332*/ 	.byte	0x3f
	.zero		1


	//   ....[42]....
        /*0334*/ 	.word	0x00002b70
        /*0338*/ 	.word	0x000000ff
        /*033c*/ 	.word	0x00000008
        /*0340*/ 	.short	0x010a
        /*0342*/ 	.byte	0x0b
	.zero		1


	//   ....[43]....
        /*0344*/ 	.word	0x000053e0
        /*0348*/ 	.word	0x00000004
        /*034c*/ 	.word	0x00000000
        /*0350*/ 	.short	0x0101
        /*0352*/ 	.byte	0x17
	.zero		1


	//   ....[44]....
        /*0354*/ 	.word	0x00005d00
        /*0358*/ 	.word	0x00000013
        /*035c*/ 	.word	0x00000070
        /*0360*/ 	.short	0x010a
        /*0362*/ 	.byte	0x3f
	.zero		1


	//   ....[45]....
        /*0364*/ 	.word	0x00006110
        /*0368*/ 	.word	0x0000000a
        /*036c*/ 	.word	0x00000118
        /*0370*/ 	.short	0x0101
        /*0372*/ 	.byte	0x3f
	.zero		1


	//   ....[46]....
        /*0374*/ 	.word	0x000067f0
        /*0378*/ 	.word	0x00000005
        /*037c*/ 	.word	0x00000000
        /*0380*/ 	.short	0x010a
        /*0382*/ 	.byte	0x3f
	.zero		1


	//   ....[47]....
        /*0384*/ 	.word	0x00006870
        /*0388*/ 	.word	0x00000007
        /*038c*/ 	.word	0x00000000
        /*0390*/ 	.short	0x010a
        /*0392*/ 	.byte	0x3f
	.zero		1


	//   ....[48]....
        /*0394*/ 	.word	0x00006900
        /*0398*/ 	.word	0x00000006
        /*039c*/ 	.word	0x00000000
        /*03a0*/ 	.short	0x010a
        /*03a2*/ 	.byte	0x3f
	.zero		1


	//   ....[49]....
        /*03a4*/ 	.word	0x00006990
        /*03a8*/ 	.word	0x00000009
        /*03ac*/ 	.word	0x00000000
        /*03b0*/ 	.short	0x010a
        /*03b2*/ 	.byte	0x3f
	.zero		1


	//   ....[50]....
        /*03b4*/ 	.word	0x00006a20
        /*03b8*/ 	.word	0x00000006
        /*03bc*/ 	.word	0x00000000
        /*03c0*/ 	.short	0x010a
        /*03c2*/ 	.byte	0x3f
	.zero		1


	//   ....[51]....
        /*03c4*/ 	.word	0x00006ab0
        /*03c8*/ 	.word	0x00000009
        /*03cc*/ 	.word	0x00000000
        /*03d0*/ 	.short	0x010a
        /*03d2*/ 	.byte	0x3f
	.zero		1


	//   ....[52]....
        /*03d4*/ 	.word	0x00006b40
        /*03d8*/ 	.word	0x00000006
        /*03dc*/ 	.word	0x00000000
        /*03e0*/ 	.short	0x010a
        /*03e2*/ 	.byte	0x3f
	.zero		1


	//   ....[53]....
        /*03e4*/ 	.word	0x00006bd0
        /*03e8*/ 	.word	0x00000009
        /*03ec*/ 	.word	0x00000000
        /*03f0*/ 	.short	0x010a
        /*03f2*/ 	.byte	0x3f
	.zero		1


	//   ....[54]....
        /*03f4*/ 	.word	0x00006c60
        /*03f8*/ 	.word	0x00000006
        /*03fc*/ 	.word	0x00000000
        /*0400*/ 	.short	0x010a
        /*0402*/ 	.byte	0x3f
	.zero		1


	//   ....[55]....
        /*0404*/ 	.word	0x00006cf0
        /*0408*/ 	.word	0x00000009
        /*040c*/ 	.word	0x00000000
        /*0410*/ 	.short	0x010a
        /*0412*/ 	.byte	0x3f
	.zero		1


	//   ....[56]....
        /*0414*/ 	.word	0x00006d80
        /*0418*/ 	.word	0x00000006
        /*041c*/ 	.word	0x00000000
        /*0420*/ 	.short	0x010a
        /*0422*/ 	.byte	0x3f
	.zero		1


	//   ....[57]....
        /*0424*/ 	.word	0x00006e10
        /*0428*/ 	.word	0x00000009
        /*042c*/ 	.word	0x00000000
        /*0430*/ 	.short	0x010a
        /*0432*/ 	.byte	0x3f
	.zero		1


	//   ....[58]....
        /*0434*/ 	.word	0x00006ea0
        /*0438*/ 	.word	0x00000006
        /*043c*/ 	.word	0x00000000
        /*0440*/ 	.short	0x010a
        /*0442*/ 	.byte	0x3f
	.zero		1


	//   ....[59]....
        /*0444*/ 	.word	0x00006f30
        /*0448*/ 	.word	0x00000003
        /*044c*/ 	.word	0x00000000
        /*0450*/ 	.short	0x010a
        /*0452*/ 	.byte	0x3f
	.zero		1


	//   ....[60]....
        /*0454*/ 	.word	0x00006fa0
        /*0458*/ 	.word	0x0000000f
        /*045c*/ 	.word	0xfffffff8
        /*0460*/ 	.short	0x010a
        /*0462*/ 	.byte	0x3f
	.zero		1


	//   ....[61]....
        /*0464*/ 	.word	0x00007000
        /*0468*/ 	.word	0x0000000f
        /*046c*/ 	.word	0x00000000
        /*0470*/ 	.short	0x010a
        /*0472*/ 	.byte	0x3f
	.zero		1


	//   ....[62]....
        /*0474*/ 	.word	0x00007060
        /*0478*/ 	.word	0x00000013
        /*047c*/ 	.word	0x00000000
        /*0480*/ 	.short	0x010a
        /*0482*/ 	.byte	0x3f
	.zero		1


	//   ....[63]....
        /*0484*/ 	.word	0x000070c0
        /*0488*/ 	.word	0x0000000f
        /*048c*/ 	.word	0x00000008
        /*0490*/ 	.short	0x010a
        /*0492*/ 	.byte	0x3f
	.zero		1


	//   ....[64]....
        /*0494*/ 	.word	0x00007190
        /*0498*/ 	.word	0x00000013
        /*049c*/ 	.word	0x00000070
        /*04a0*/ 	.short	0x010a
        /*04a2*/ 	.byte	0x3f
	.zero		1


	//   ....[65]....
        /*04a4*/ 	.word	0x00007270
        /*04a8*/ 	.word	0x00000005
        /*04ac*/ 	.word	0x00000000
        /*04b0*/ 	.short	0x010a
        /*04b2*/ 	.byte	0x3f
	.zero		1


	//   ....[66]....
        /*04b4*/ 	.word	0x000072c0
        /*04b8*/ 	.word	0x00000007
        /*04bc*/ 	.word	0x00000000
        /*04c0*/ 	.short	0x010a
        /*04c2*/ 	.byte	0x3f
	.zero		1


	//   ....[67]....
        /*04c4*/ 	.word	0x00007310
        /*04c8*/ 	.word	0x00000006
        /*04cc*/ 	.word	0x00000000
        /*04d0*/ 	.short	0x010a
        /*04d2*/ 	.byte	0x3f
	.zero		1


	//   ....[68]....
        /*04d4*/ 	.word	0x00007360
        /*04d8*/ 	.word	0x00000009
        /*04dc*/ 	.word	0x00000000
        /*04e0*/ 	.short	0x010a
        /*04e2*/ 	.byte	0x3f
	.zero		1


	//   ....[69]....
        /*04e4*/ 	.word	0x000073b0
        /*04e8*/ 	.word	0x00000006
        /*04ec*/ 	.word	0x00000000
        /*04f0*/ 	.short	0x010a
        /*04f2*/ 	.byte	0x3f
	.zero		1


	//   ....[70]....
        /*04f4*/ 	.word	0x00007400
        /*04f8*/ 	.word	0x00000009
        /*04fc*/ 	.word	0x00000000
        /*0500*/ 	.short	0x010a
        /*0502*/ 	.byte	0x3f
	.zero		1


	//   ....[71]....
        /*0504*/ 	.word	0x00007450
        /*0508*/ 	.word	0x00000006
        /*050c*/ 	.word	0x00000000
        /*0510*/ 	.short	0x010a
        /*0512*/ 	.byte	0x3f
	.zero		1


	//   ....[72]....
        /*0514*/ 	.word	0x000074a0
        /*0518*/ 	.word	0x00000009
        /*051c*/ 	.word	0x00000000
        /*0520*/ 	.short	0x010a
        /*0522*/ 	.byte	0x3f
	.zero		1


	//   ....[73]....
        /*0524*/ 	.word	0x000074f0
        /*0528*/ 	.word	0x00000006
        /*052c*/ 	.word	0x00000000
        /*0530*/ 	.short	0x010a
        /*0532*/ 	.byte	0x3f
	.zero		1


	//   ....[74]....
        /*0534*/ 	.word	0x00007540
        /*0538*/ 	.word	0x00000009
        /*053c*/ 	.word	0x00000000
        /*0540*/ 	.short	0x010a
        /*0542*/ 	.byte	0x3f
	.zero		1


	//   ....[75]....
        /*0544*/ 	.word	0x00007590
        /*0548*/ 	.word	0x00000006
        /*054c*/ 	.word	0x00000000
        /*0550*/ 	.short	0x010a
        /*0552*/ 	.byte	0x3f
	.zero		1


	//   ....[76]....
        /*0554*/ 	.word	0x000075e0
        /*0558*/ 	.word	0x00000009
        /*055c*/ 	.word	0x00000000
        /*0560*/ 	.short	0x010a
        /*0562*/ 	.byte	0x3f
	.zero		1


	//   ....[77]....
        /*0564*/ 	.word	0x00007630
        /*0568*/ 	.word	0x00000006
        /*056c*/ 	.word	0x00000000
        /*0570*/ 	.short	0x010a
        /*0572*/ 	.byte	0x3f
	.zero		1


	//----- nvinfo : EIATTR_NUM_MBARRIERS
	.align		4
.L_28:
        /*0574*/ 	.byte	0x03, 0x38
        /*0576*/ 	.short	0x0022


	//----- nvinfo : EIATTR_EXIT_INSTR_OFFSETS
	.align		4
        /*0578*/ 	.byte	0x04, 0x1c
        /*057a*/ 	.short	(.L_30 - .L_29)


	//   ....[0]....
.L_29:
        /*057c*/ 	.word	0x000014a0


	//   ....[1]....
        /*0580*/ 	.word	0x00001500


	//   ....[2]....
        /*0584*/ 	.word	0x000059f0


	//   ....[3]....
        /*0588*/ 	.word	0x00005a20


	//   ....[4]....
        /*058c*/ 	.word	0x00006f80


	//----- nvinfo : EIATTR_MAX_THREADS
	.align		4
.L_30:
        /*0590*/ 	.byte	0x04, 0x05
        /*0592*/ 	.short	(.L_32 - .L_31)
.L_31:
        /*0594*/ 	.word	0x00000180
        /*0598*/ 	.word	0x00000001
        /*059c*/ 	.word	0x00000001


	//----- nvinfo : EIATTR_CRS_STACK_SIZE
	.align		4
.L_32:
        /*05a0*/ 	.byte	0x04, 0x1e
        /*05a2*/ 	.short	(.L_34 - .L_33)
.L_33:
        /*05a4*/ 	.word	0x00000000


	//----- nvinfo : EIATTR_CBANK_PARAM_SIZE
	.align		4
.L_34:
        /*05a8*/ 	.byte	0x03, 0x19
        /*05aa*/ 	.short	0x0470


	//----- nvinfo : EIATTR_PARAM_CBANK
	.align		4
        /*05ac*/ 	.byte	0x04, 0x0a
        /*05ae*/ 	.short	(.L_36 - .L_35)
	.align		4
.L_35:
        /*05b0*/ 	.word	index@(.nv.constant0._ZN7cutlass13device_kernelINS_4gemm6kernel13GemmUniversalIN4cute5tupleIJiiiiEEENS1_10collective13CollectiveMmaINS1_37MainloopSm90TmaGmmaWarpSpecializedFP8ILi14ENS5_IJNS4_1CILi1EEENSA_ILi2EEESB_EEENS1_32KernelTmaWarpSpecializedPingpongEEENS5_IJNSA_ILi64EEESG_NSA_ILi128EEEEEENS_12float_e4m3_tENS5_IJlSB_lEEESJ_SK_NS4_8TiledMMAINS4_8MMA_AtomIJNS4_4SM904GMMA30MMA_64x64x32_F32E4M3E4M3_SS_TNILNSO_7ScaleInE1ELSQ_1EEEEEENS4_6LayoutINS5_IJSB_SB_SB_EEENS5_IJNSA_ILi0EEESV_SV_EEEEENS5_IJNS4_10UnderscoreESY_SY_EEEEENS4_23SM90_TMA_LOAD_MULTICASTENS4_14ComposedLayoutINS4_7SwizzleILi3ELi4ELi3EEENS4_18smem_ptr_flag_bitsILi8EEENST_INS5_IJNSA_ILi8EEESH_EEENS5_IJSH_SB_EEEEEEEvNS4_8identityENS4_13SM90_TMA_LOADES1B_vS1C_EENS_8epilogue10collective6detail29Sm90TmaWarpSpecializedAdapterINS1G_15DefaultEpilogueISJ_SK_SK_NS1F_6thread17LinearCombinationISJ_Li1EffLNS1K_9ScaleType4KindE0ELNS_15FloatRoundStyleE2ESJ_EENS1_15EpilogueDefaultEEEEEvvEEEEvNT_6ParamsE)
        /*05b4*/ 	.short	0x0210
        /*05b6*/ 	.short	0x0470


	//----- nvinfo : EIATTR_SW_WAR
	.align		4
.L_36:
        /*05b8*/ 	.byte	0x04, 0x36
        /*05ba*/ 	.short	(.L_38 - .L_37)
.L_37:
        /*05bc*/ 	.word	0x00000008
.L_38:


//--------------------- .nv.callgraph             --------------------------
	.section	.nv.callgraph,"",@"SHT_CUDA_CALLGRAPH"
	.align	4
	.sectionentsize	8
	.align		4
        /*0000*/ 	.word	0x00000000
	.align		4
        /*0004*/ 	.word	0xffffffff
	.align		4
        /*0008*/ 	.word	0x00000000
	.align		4
        /*000c*/ 	.word	0xfffffffe
	.align		4
        /*0010*/ 	.word	0x00000000
	.align		4
        /*0014*/ 	.word	0xfffffffd
	.align		4
        /*0018*/ 	.word	0x00000000
	.align		4
        /*001c*/ 	.word	0xfffffffc


//--------------------- .nv.constant4             --------------------------
	.section	.nv.constant4,"a",@progbits
	.align	8
	.align		8
.nv.constant4:
        /*0000*/ 	.dword	_ZN39_INTERNAL_9c61ec4b_4_k_cu_cfec0098_27124cuda3std3__45__cpo5beginE
	.align		8
        /*0008*/ 	.dword	_ZN39_INTERNAL_9c61ec4b_4_k_cu_cfec0098_27124cuda3std3__45__cpo3endE
	.align		8
        /*0010*/ 	.dword	_ZN39_INTERNAL_9c61ec4b_4_k_cu_cfec0098_27124cuda3std3__45__cpo6cbeginE
	.align		8
        /*0018*/ 	.dword	_ZN39_INTERNAL_9c61ec4b_4_k_cu_cfec0098_27124cuda3std3__45__cpo4cendE
	.align		8
        /*0020*/ 	.dword	_ZN39_INTERNAL_9c61ec4b_4_k_cu_cfec0098_27124cuda3std3__441_GLOBAL__N__9c61ec4b_4_k_cu_cfec0098_27126ignoreE
	.align		8
        /*0028*/ 	.dword	_ZN39_INTERNAL_9c61ec4b_4_k_cu_cfec0098_27124cuda3std3__419piecewise_constructE
	.align		8
        /*0030*/ 	.dword	_ZN39_INTERNAL_9c61ec4b_4_k_cu_cfec0098_27124cuda3std3__48in_placeE
	.align		8
        /*0038*/ 	.dword	_ZN39_INTERNAL_9c61ec4b_4_k_cu_cfec0098_27124cuda3std6ranges3__45__cpo4swapE
	.align		8
        /*0040*/ 	.dword	_ZN39_INTERNAL_9c61ec4b_4_k_cu_cfec0098_27124cuda3std6ranges3__45__cpo9iter_moveE
	.align		8
        /*0048*/ 	.dword	_ZN39_INTERNAL_9c61ec4b_4_k_cu_cfec0098_27124cute7productE
	.align		8
        /*0050*/ 	.dword	_ZN39_INTERNAL_9c61ec4b_4_k_cu_cfec0098_27124cute1_E


//--------------------- .text._ZN7cutlass13device_kernelINS_4gemm6kernel13GemmUniversalIN4cute5tupleIJiiiiEEENS1_10collective13CollectiveMmaINS1_37MainloopSm90TmaGmmaWarpSpecializedFP8ILi14ENS5_IJNS4_1CILi1EEENSA_ILi2EEESB_EEENS1_32KernelTmaWarpSpecializedPingpongEEENS5_IJNSA_ILi64EEESG_NSA_ILi128EEEEEENS_12float_e4m3_tENS5_IJlSB_lEEESJ_SK_NS4_8TiledMMAINS4_8MMA_AtomIJNS4_4SM904GMMA30MMA_64x64x32_F32E4M3E4M3_SS_TNILNSO_7ScaleInE1ELSQ_1EEEEEENS4_6LayoutINS5_IJSB_SB_SB_EEENS5_IJNSA_ILi0EEESV_SV_EEEEENS5_IJNS4_10UnderscoreESY_SY_EEEEENS4_23SM90_TMA_LOAD_MULTICASTENS4_14ComposedLayoutINS4_7SwizzleILi3ELi4ELi3EEENS4_18smem_ptr_flag_bitsILi8EEENST_INS5_IJNSA_ILi8EEESH_EEENS5_IJSH_SB_EEEEEEEvNS4_8identityENS4_13SM90_TMA_LOADES1B_vS1C_EENS_8epilogue10collective6detail29Sm90TmaWarpSpecializedAdapterINS1G_15DefaultEpilogueISJ_SK_SK_NS1F_6thread17LinearCombinationISJ_Li1EffLNS1K_9ScaleType4KindE0ELNS_15FloatRoundStyleE2ESJ_EENS1_15EpilogueDefaultEEEEEvvEEEEvNT_6ParamsE --------------------------
	.section	.text._ZN7cutlass13device_kernelINS_4gemm6kernel13GemmUniversalIN4cute5tupleIJiiiiEEENS1_10collective13CollectiveMmaINS1_37MainloopSm90TmaGmmaWarpSpecializedFP8ILi14ENS5_IJNS4_1CILi1EEENSA_ILi2EEESB_EEENS1_32KernelTmaWarpSpecializedPingpongEEENS5_IJNSA_ILi64EEESG_NSA_ILi128EEEEEENS_12float_e4m3_tENS5_IJlSB_lEEESJ_SK_NS4_8TiledMMAINS4_8MMA_AtomIJNS4_4SM904GMMA30MMA_64x64x32_F32E4M3E4M3_SS_TNILNSO_7ScaleInE1ELSQ_1EEEEEENS4_6LayoutINS5_IJSB_SB_SB_EEENS5_IJNSA_ILi0EEESV_SV_EEEEENS5_IJNS4_10UnderscoreESY_SY_EEEEENS4_23SM90_TMA_LOAD_MULTICASTENS4_14ComposedLayoutINS4_7SwizzleILi3ELi4ELi3EEENS4_18smem_ptr_flag_bitsILi8EEENST_INS5_IJNSA_ILi8EEESH_EEENS5_IJSH_SB_EEEEEEEvNS4_8identityENS4_13SM90_TMA_LOADES1B_vS1C_EENS_8epilogue10collective6detail29Sm90TmaWarpSpecializedAdapterINS1G_15DefaultEpilogueISJ_SK_SK_NS1F_6thread17LinearCombinationISJ_Li1EffLNS1K_9ScaleType4KindE0ELNS_15FloatRoundStyleE2ESJ_EENS1_15EpilogueDefaultEEEEEvvEEEEvNT_6ParamsE,"ax",@progbits
	.align	128
.text._ZN7cutlass13device_kernelINS_4gemm6kernel13GemmUniversalIN4cute5tupleIJiiiiEEENS1_10collective13CollectiveMmaINS1_37MainloopSm90TmaGmmaWarpSpecializedFP8ILi14ENS5_IJNS4_1CILi1EEENSA_ILi2EEESB_EEENS1_32KernelTmaWarpSpecializedPingpongEEENS5_IJNSA_ILi64EEESG_NSA_ILi128EEEEEENS_12float_e4m3_tENS5_IJlSB_lEEESJ_SK_NS4_8TiledMMAINS4_8MMA_AtomIJNS4_4SM904GMMA30MMA_64x64x32_F32E4M3E4M3_SS_TNILNSO_7ScaleInE1ELSQ_1EEEEEENS4_6LayoutINS5_IJSB_SB_SB_EEENS5_IJNSA_ILi0EEESV_SV_EEEEENS5_IJNS4_10UnderscoreESY_SY_EEEEENS4_23SM90_TMA_LOAD_MULTICASTENS4_14ComposedLayoutINS4_7SwizzleILi3ELi4ELi3EEENS4_18smem_ptr_flag_bitsILi8EEENST_INS5_IJNSA_ILi8EEESH_EEENS5_IJSH_SB_EEEEEEEvNS4_8identityENS4_13SM90_TMA_LOADES1B_vS1C_EENS_8epilogue10collective6detail29Sm90TmaWarpSpecializedAdapterINS1G_15DefaultEpilogueISJ_SK_SK_NS1F_6thread17LinearCombinationISJ_Li1EffLNS1K_9ScaleType4KindE0ELNS_15FloatRoundStyleE2ESJ_EENS1_15EpilogueDefaultEEEEEvvEEEEvNT_6ParamsE:
        .type           _ZN7cutlass13device_kernelINS_4gemm6kernel13GemmUniversalIN4cute5tupleIJiiiiEEENS1_10collective13CollectiveMmaINS1_37MainloopSm90TmaGmmaWarpSpecializedFP8ILi14ENS5_IJNS4_1CILi1EEENSA_ILi2EEESB_EEENS1_32KernelTmaWarpSpecializedPingpongEEENS5_IJNSA_ILi64EEESG_NSA_ILi128EEEEEENS_12float_e4m3_tENS5_IJlSB_lEEESJ_SK_NS4_8TiledMMAINS4_8MMA_AtomIJNS4_4SM904GMMA30MMA_64x64x32_F32E4M3E4M3_SS_TNILNSO_7ScaleInE1ELSQ_1EEEEEENS4_6LayoutINS5_IJSB_SB_SB_EEENS5_IJNSA_ILi0EEESV_SV_EEEEENS5_IJNS4_10UnderscoreESY_SY_EEEEENS4_23SM90_TMA_LOAD_MULTICASTENS4_14ComposedLayoutINS4_7SwizzleILi3ELi4ELi3EEENS4_18smem_ptr_flag_bitsILi8EEENST_INS5_IJNSA_ILi8EEESH_EEENS5_IJSH_SB_EEEEEEEvNS4_8identityENS4_13SM90_TMA_LOADES1B_vS1C_EENS_8epilogue10collective6detail29Sm90TmaWarpSpecializedAdapterINS1G_15DefaultEpilogueISJ_SK_SK_NS1F_6thread17LinearCombinationISJ_Li1EffLNS1K_9ScaleType4KindE0ELNS_15FloatRoundStyleE2ESJ_EENS1_15EpilogueDefaultEEEEEvvEEEEvNT_6ParamsE,@function
        .size           _ZN7cutlass13device_kernelINS_4gemm6kernel13GemmUniversalIN4cute5tupleIJiiiiEEENS1_10collective13CollectiveMmaINS1_37MainloopSm90TmaGmmaWarpSpecializedFP8ILi14ENS5_IJNS4_1CILi1EEENSA_ILi2EEESB_EEENS1_32KernelTmaWarpSpecializedPingpongEEENS5_IJNSA_ILi64EEESG_NSA_ILi128EEEEEENS_12float_e4m3_tENS5_IJlSB_lEEESJ_SK_NS4_8TiledMMAINS4_8MMA_AtomIJNS4_4SM904GMMA30MMA_64x64x32_F32E4M3E4M3_SS_TNILNSO_7ScaleInE1ELSQ_1EEEEEENS4_6LayoutINS5_IJSB_SB_SB_EEENS5_IJNSA_ILi0EEESV_SV_EEEEENS5_IJNS4_10UnderscoreESY_SY_EEEEENS4_23SM90_TMA_LOAD_MULTICASTENS4_14ComposedLayoutINS4_7SwizzleILi3ELi4ELi3EEENS4_18smem_ptr_flag_bitsILi8EEENST_INS5_IJNSA_ILi8EEESH_EEENS5_IJSH_SB_EEEEEEEvNS4_8identityENS4_13SM90_TMA_LOADES1B_vS1C_EENS_8epilogue10collective6detail29Sm90TmaWarpSpecializedAdapterINS1G_15DefaultEpilogueISJ_SK_SK_NS1F_6thread17LinearCombinationISJ_Li1EffLNS1K_9ScaleType4KindE0ELNS_15FloatRoundStyleE2ESJ_EENS1_15EpilogueDefaultEEEEEvvEEEEvNT_6ParamsE,(.L_x_167 - _ZN7cutlass13device_kernelINS_4gemm6kernel13GemmUniversalIN4cute5tupleIJiiiiEEENS1_10collective13CollectiveMmaINS1_37MainloopSm90TmaGmmaWarpSpecializedFP8ILi14ENS5_IJNS4_1CILi1EEENSA_ILi2EEESB_EEENS1_32KernelTmaWarpSpecializedPingpongEEENS5_IJNSA_ILi64EEESG_NSA_ILi128EEEEEENS_12float_e4m3_tENS5_IJlSB_lEEESJ_SK_NS4_8TiledMMAINS4_8MMA_AtomIJNS4_4SM904GMMA30MMA_64x64x32_F32E4M3E4M3_SS_TNILNSO_7ScaleInE1ELSQ_1EEEEEENS4_6LayoutINS5_IJSB_SB_SB_EEENS5_IJNSA_ILi0EEESV_SV_EEEEENS5_IJNS4_10UnderscoreESY_SY_EEEEENS4_23SM90_TMA_LOAD_MULTICASTENS4_14ComposedLayoutINS4_7SwizzleILi3ELi4ELi3EEENS4_18smem_ptr_flag_bitsILi8EEENST_INS5_IJNSA_ILi8EEESH_EEENS5_IJSH_SB_EEEEEEEvNS4_8identityENS4_13SM90_TMA_LOADES1B_vS1C_EENS_8epilogue10collective6detail29Sm90TmaWarpSpecializedAdapterINS1G_15DefaultEpilogueISJ_SK_SK_NS1F_6thread17LinearCombinationISJ_Li1EffLNS1K_9ScaleType4KindE0ELNS_15FloatRoundStyleE2ESJ_EENS1_15EpilogueDefaultEEEEEvvEEEEvNT_6ParamsE)
        .other          _ZN7cutlass13device_kernelINS_4gemm6kernel13GemmUniversalIN4cute5tupleIJiiiiEEENS1_10collective13CollectiveMmaINS1_37MainloopSm90TmaGmmaWarpSpecializedFP8ILi14ENS5_IJNS4_1CILi1EEENSA_ILi2EEESB_EEENS1_32KernelTmaWarpSpecializedPingpongEEENS5_IJNSA_ILi64EEESG_NSA_ILi128EEEEEENS_12float_e4m3_tENS5_IJlSB_lEEESJ_SK_NS4_8TiledMMAINS4_8MMA_AtomIJNS4_4SM904GMMA30MMA_64x64x32_F32E4M3E4M3_SS_TNILNSO_7ScaleInE1ELSQ_1EEEEEENS4_6LayoutINS5_IJSB_SB_SB_EEENS5_IJNSA_ILi0EEESV_SV_EEEEENS5_IJNS4_10UnderscoreESY_SY_EEEEENS4_23SM90_TMA_LOAD_MULTICASTENS4_14ComposedLayoutINS4_7SwizzleILi3ELi4ELi3EEENS4_18smem_ptr_flag_bitsILi8EEENST_INS5_IJNSA_ILi8EEESH_EEENS5_IJSH_SB_EEEEEEEvNS4_8identityENS4_13SM90_TMA_LOADES1B_vS1C_EENS_8epilogue10collective6detail29Sm90TmaWarpSpecializedAdapterINS1G_15DefaultEpilogueISJ_SK_SK_NS1F_6thread17LinearCombinationISJ_Li1EffLNS1K_9ScaleType4KindE0ELNS_15FloatRoundStyleE2ESJ_EENS1_15EpilogueDefaultEEEEEvvEEEEvNT_6ParamsE,@"STO_CUDA_ENTRY STV_DEFAULT"
_ZN7cutlass13device_kernelINS_4gemm6kernel13GemmUniversalIN4cute5tupleIJiiiiEEENS1_10collective13CollectiveMmaINS1_37MainloopSm90TmaGmmaWarpSpecializedFP8ILi14ENS5_IJNS4_1CILi1EEENSA_ILi2EEESB_EEENS1_32KernelTmaWarpSpecializedPingpongEEENS5_IJNSA_ILi64EEESG_NSA_ILi128EEEEEENS_12float_e4m3_tENS5_IJlSB_lEEESJ_SK_NS4_8TiledMMAINS4_8MMA_AtomIJNS4_4SM904GMMA30MMA_64x64x32_F32E4M3E4M3_SS_TNILNSO_7ScaleInE1ELSQ_1EEEEEENS4_6LayoutINS5_IJSB_SB_SB_EEENS5_IJNSA_ILi0EEESV_SV_EEEEENS5_IJNS4_10UnderscoreESY_SY_EEEEENS4_23SM90_TMA_LOAD_MULTICASTENS4_14ComposedLayoutINS4_7SwizzleILi3ELi4ELi3EEENS4_18smem_ptr_flag_bitsILi8EEENST_INS5_IJNSA_ILi8EEESH_EEENS5_IJSH_SB_EEEEEEEvNS4_8identityENS4_13SM90_TMA_LOADES1B_vS1C_EENS_8epilogue10collective6detail29Sm90TmaWarpSpecializedAdapterINS1G_15DefaultEpilogueISJ_SK_SK_NS1F_6thread17LinearCombinationISJ_Li1EffLNS1K_9ScaleType4KindE0ELNS_15FloatRoundStyleE2ESJ_EENS1_15EpilogueDefaultEEEEEvvEEEEvNT_6ParamsE:
[----:B------:R-:W-:Y:S01]  /*0000*/  LDC R1, c[0x0][0x28] ;  /* 0x00000a00ff017b82 */ /* 0x000fe20000000800 */
[----:B------:R-:W0:Y:S01]  /*0010*/  S2R R11, SR_TID.X ;  /* 0x00000000000b7919 */ /* 0x000e220000002100 */
[----:B------:R-:W-:Y:S01]  /*0020*/  ELECT P0, URZ, PT ;  /* 0x00000000003f782f */ /* 0x000fe20003800000 */
[----:B------:R-:W-:Y:S01]  /*0030*/  BSSY B0, `(.L_x_0) ;  /* 0x000000f000007945 */ /* 0x000fe20003800000 */
[--C-:B0-----:R-:W-:Y:S02]  /*0040*/  SHF.R.U32.HI R0, RZ, 0x5, R11.reuse ;  /* 0x00000005ff007819 */ /* 0x101fe4000001160b */
[----:B------:R-:W-:-:S03]  /*0050*/  SHF.R.U32.HI R5, RZ, 0x7, R11 ;  /* 0x00000007ff057819 */ /* 0x000fc6000001160b */
[----:B------:R-:W0:Y:S04]  /*0060*/  SHFL.IDX PT, R2, R0, RZ, 0x1f ;  /* 0x00001fff00027589 */ /* 0x000e2800000e0000 */
[----:B------:R1:W2:Y:S01]  /*0070*/  SHFL.IDX PT, R6, R5, RZ, 0x1f ;  /* 0x00001fff05067589 */ /* 0x0002a200000e0000 */
[----:B0-----:R-:W-:-:S13]  /*0080*/  ISETP.NE.OR P0, PT, R2, RZ, !P0 ;  /* 0x000000ff0200720c */ /* 0x001fda0004705670 */
[----:B-12---:R-:W-:Y:S05]  /*0090*/  @P0 BRA `(.L_x_1) ;  /* 0x0000000000200947 */ /* 0x006fea0003800000 */
[----:B------:R-:W-:Y:S02]  /*00a0*/  ULDC.64 UR4, c[0x0][0x198] ;  /* 0x0000660000047ab9 */ /* 0x000fe40000000a00 */
[----:B------:R-:W-:Y:S02]  /*00b0*/  UIADD3 UR6, UP0, UR4, 0xf0, URZ ;  /* 0x000000f004067890 */ /* 0x000fe4000ff1e03f */
[----:B------:R-:W-:Y:S02]  /*00c0*/  UIADD3 UR4, UP1, UR4, 0x1f0, URZ ;  /* 0x000001f004047890 */ /* 0x000fe4000ff3e03f */
[----:B------:R-:W-:Y:S02]  /*00d0*/  UIADD3.X UR7, URZ, UR5, URZ, UP0, !UPT ;  /* 0x000000053f077290 */ /* 0x000fe400087fe43f */
[----:B------:R-:W-:-:S07]  /*00e0*/  UIADD3.X UR5, URZ, UR5, URZ, UP1, !UPT ;  /* 0x000000053f057290 */ /* 0x000fce0008ffe43f */
[----:B------:R0:W-:Y:S02]  /*00f0*/  UTMACCTL.PF [UR6] ;  /* 0x00000000060079b9 */ /* 0x0001e40008040000 */
[----:B------:R0:W-:Y:S02]  /*0100*/  UTMACCTL.PF [UR4] ;  /* 0x00000000040079b9 */ /* 0x0001e40008040000 */
[----:B0-----:R-:W-:Y:S01]  /*0110*/  NOP ;  /* 0x0000000000007918 */ /* 0x001fe20000000000 */
.L_x_1:
[----:B------:R-:W-:Y:S05]  /*0120*/  BSYNC B0 ;  /* 0x0000000000007941 */ /* 0x000fea0003800000 */
.L_x_0:
[----:B------:R-:W0:Y:S01]  /*0130*/  SHFL.IDX PT, R7, R0, RZ, 0x1f ;  /* 0x00001fff00077589 */ /* 0x000e2200000e0000 */
[----:B------:R-:W-:Y:S02]  /*0140*/  SHF.R.S32.HI R4, RZ, 0x1f, R11 ;  /* 0x0000001fff047819 */ /* 0x000fe4000001140b */
[----:B0-----:R-:W-:-:S13]  /*0150*/  ISETP.NE.AND P0, PT, R7, RZ, PT ;  /* 0x000000ff0700720c */ /* 0x001fda0003f05270 */
[----:B------:R-:W-:Y:S05]  /*0160*/  @P0 BRA `(.L_x_2) ;  /* 0x0000000000b40947 */ /* 0x000fea0003800000 */
[----:B------:R-:W-:Y:S01]  /*0170*/  ELECT P0, URZ, PT ;  /* 0x00000000003f782f */ /* 0x000fe20003800000 */
[----:B------:R-:W-:-:S12]  /*0180*/  BSSY B0, `(.L_x_2) ;  /* 0x000002b000007945 */ /* 0x000fd80003800000 */
[----:B------:R-:W-:Y:S05]  /*0190*/  @!P0 BRA `(.L_x_3) ;  /* 0x0000000000a48947 */ /* 0x000fea0003800000 */
[----:B------:R-:W0:Y:S01]  /*01a0*/  S2UR UR8, SR_CgaCtaId ;  /* 0x00000000000879c3 */ /* 0x000e220000008800 */
[----:B------:R-:W-:Y:S01]  /*01b0*/  UMOV UR4, 0x400 ;  /* 0x0000040000047882 */ /* 0x000fe20000000000 */
[----:B------:R-:W-:Y:S01]  /*01c0*/  UMOV UR5, 0x1 ;  /* 0x0000000100057882 */ /* 0x000fe20000000000 */
[----:B------:R-:W-:Y:S02]  /*01d0*/  UMOV UR6, 0x2 ;  /* 0x0000000200067882 */ /* 0x000fe40000000000 */
[----:B------:R-:W-:-:S04]  /*01e0*/  UIADD3 UR6, -UR6, 0x100000, URZ ;  /* 0x0010000006067890 */ /* 0x000fc8000fffe13f */
[----:B------:R-:W-:Y:S02]  /*01f0*/  USHF.L.U32 UR7, UR6, 0xb, URZ ;  /* 0x0000000b06077899 */ /* 0x000fe4000800063f */
[----:B------:R-:W-:Y:S02]  /*0200*/  USHF.L.U32 UR6, UR6, 0x1, URZ ;  /* 0x0000000106067899 */ /* 0x000fe4000800063f */
[----:B0-----:R-:W-:Y:S02]  /*0210*/  ULEA UR8, UR8, UR4, 0x18 ;  /* 0x0000000408087291 */ /* 0x001fe4000f8ec03f */
[----:B------:R-:W-:-:S04]  /*0220*/  UIADD3 UR4, -UR5, 0x100000, URZ ;  /* 0x0010000005047890 */ /* 0x000fc8000fffe13f */
[----:B------:R-:W-:Y:S02]  /*0230*/  USHF.L.U32 UR5, UR4, 0xb, URZ ;  /* 0x0000000b04057899 */ /* 0x000fe4000800063f */
[----:B------:R-:W-:Y:S01]  /*0240*/  USHF.L.U32 UR4, UR4, 0x1, URZ ;  /* 0x0000000104047899 */ /* 0x000fe2000800063f */
[----:B------:R-:W0:Y:S11]  /*0250*/  FENCE.VIEW.ASYNC.S ;  /* 0x00000000000073c6 */ /* 0x000e360000000000 */
[----:B0-----:R0:W1:Y:S01]  /*0260*/  SYNCS.EXCH.64 URZ, [UR8], UR4 ;  /* 0x00000004083f75b2 */ /* 0x0010620008000100 */
[----:B------:R0:W2:Y:S01]  /*0270*/  SYNCS.EXCH.64 URZ, [UR8+0x70], UR6 ;  /* 0x00007006083f75b2 */ /* 0x0000a20008000100 */
[----:B------:R0:W3:Y:S01]  /*0280*/  SYNCS.EXCH.64 URZ, [UR8+0x8], UR4 ;  /* 0x00000804083f75b2 */ /* 0x0000e20008000100 */
[----:B------:R0:W4:Y:S01]  /*0290*/  SYNCS.EXCH.64 URZ, [UR8+0x78], UR6 ;  /* 0x00007806083f75b2 */ /* 0x0001220008000100 */
[----:B------:R0:W0:Y:S01]  /*02a0*/  SYNCS.EXCH.64 URZ, [UR8+0x10], UR4 ;  /* 0x00001004083f75b2 */ /* 0x0000220008000100 */
        /* <DEDUP_REMOVED lines=23> */
[----:B-1234-:R-:W-:Y:S01]  /*0420*/  NOP ;  /* 0x0000000000007918 */ /* 0x01efe20000000000 */
.L_x_3:
[----:B0-----:R-:W-:Y:S05]  /*0430*/  BSYNC B0 ;  /* 0x0000000000007941 */ /* 0x001fea0003800000 */
.L_x_2:
[----:B------:R-:W0:Y:S01]  /*0440*/  SHFL.IDX PT, R9, R0, RZ, 0x1f ;  /* 0x00001fff00097589 */ /* 0x000e2200000e0000 */
[----:B------:R-:W-:Y:S01]  /*0450*/  LEA.HI R4, R4, R11, RZ, 0x7 ;  /* 0x0000000b04047211 */ /* 0x000fe200078f38ff */
[----:B------:R-:W1:Y:S01]  /*0460*/  S2UR UR13, SR_CTAID.X ;  /* 0x00000000000d79c3 */ /* 0x000e620000002500 */
[----:B------:R-:W-:Y:S01]  /*0470*/  ELECT P0, URZ, PT ;  /* 0x00000000003f782f */ /* 0x000fe20003800000 */
[----:B------:R2:W3:Y:S01]  /*0480*/  SHFL.IDX PT, R8, R0, RZ, 0x1f ;  /* 0x00001fff00087589 */ /* 0x0004e200000e0000 */
[----:B------:R-:W-:Y:S02]  /*0490*/  LOP3.LUT R4, R4, 0xffffff80, RZ, 0xc0, !PT ;  /* 0xffffff8004047812 */ /* 0x000fe400078ec0ff */
[----:B------:R-:W-:Y:S01]  /*04a0*/  ELECT P1, URZ, PT ;  /* 0x00000000003f782f */ /* 0x000fe20003820000 */
[----:B------:R-:W-:Y:S01]  /*04b0*/  NOP ;  /* 0x0000000000007918 */ /* 0x000fe20000000000 */
[----:B------:R-:W4:Y:S01]  /*04c0*/  S2R R14, SR_CTAID.Y ;  /* 0x00000000000e7919 */ /* 0x000f220000002600 */
[----:B------:R-:W-:Y:S01]  /*04d0*/  ULDC UR4, c[0x0][0x150] ;  /* 0x0000540000047ab9 */ /* 0x000fe20000000800 */
[----:B------:R-:W-:Y:S01]  /*04e0*/  IMAD.IADD R10, R11, 0x1, -R4 ;  /* 0x000000010b0a7824 */ /* 0x000fe200078e0a04 */
[----:B------:R-:W5:Y:S01]  /*04f0*/  LDC R12, c[0x0][0x140] ;  /* 0x00005000ff0c7b82 */ /* 0x000f620000000800 */
[----:B------:R4:W4:Y:S01]  /*0500*/  SHFL.IDX PT, R13, R5, RZ, 0x1f ;  /* 0x00001fff050d7589 */ /* 0x00092200000e0000 */
[----:B--2---:R-:W-:Y:S01]  /*0510*/  SHF.R.S32.HI R0, RZ, 0x1f, R7 ;  /* 0x0000001fff007819 */ /* 0x004fe20000011407 */
[----:B------:R-:W-:Y:S01]  /*0520*/  UMOV UR12, 0x80 ;  /* 0x00000080000c7882 */ /* 0x000fe20000000000 */
[----:B------:R-:W-:Y:S01]  /*0530*/  SHF.R.S32.HI R23, RZ, 0x1f, R10 ;  /* 0x0000001fff177819 */ /* 0x000fe2000001140a */
[----:B------:R-:W-:Y:S01]  /*0540*/  NOP ;  /* 0x0000000000007918 */ /* 0x000fe20000000000 */
[----:B------:R-:W-:Y:S01]  /*0550*/  LEA.HI R0, R0, R7, RZ, 0x2 ;  /* 0x0000000700007211 */ /* 0x000fe200078f10ff */
[----:B------:R-:W-:Y:S01]  /*0560*/  VIADD R40, R6, 0xffffffff ;  /* 0xffffffff06287836 */ /* 0x000fe20000000000 */
[----:B------:R-:W-:Y:S01]  /*0570*/  LEA.HI R3, R23, R10, RZ, 0x3 ;  /* 0x0000000a17037211 */ /* 0x000fe200078f18ff */
[----:B------:R-:W2:Y:S01]  /*0580*/  LDC R25, c[0x0][0x148] ;  /* 0x00005200ff197b82 */ /* 0x000ea20000000800 */
[----:B------:R-:W-:-:S02]  /*0590*/  LOP3.LUT R0, R0, 0x3ffffffc, RZ, 0xc0, !PT ;  /* 0x3ffffffc00007812 */ /* 0x000fc400078ec0ff */
[--C-:B------:R-:W-:Y:S02]  /*05a0*/  SHF.R.S32.HI R4, RZ, 0x3, R3.reuse ;  /* 0x00000003ff047819 */ /* 0x100fe40000011403 */
[----:B0-----:R-:W-:Y:S01]  /*05b0*/  ISETP.NE.OR P0, PT, R9, RZ, !P0 ;  /* 0x000000ff0900720c */ /* 0x001fe20004705670 */
[----:B------:R-:W-:Y:S01]  /*05c0*/  IMAD.IADD R0, R7, 0x1, -R0 ;  /* 0x0000000107007824 */ /* 0x000fe200078e0a00 */
[----:B------:R-:W-:Y:S02]  /*05d0*/  SHF.R.S32.HI R3, RZ, 0x1f, R3 ;  /* 0x0000001fff037819 */ /* 0x000fe40000011403 */
[----:B---3--:R-:W-:Y:S02]  /*05e0*/  ISETP.NE.OR P1, PT, R8, RZ, !P1 ;  /* 0x000000ff0800720c */ /* 0x008fe40004f25670 */
[----:B------:R-:W-:Y:S01]  /*05f0*/  LEA.HI R3, R3, R4, RZ, 0x2 ;  /* 0x0000000403037211 */ /* 0x000fe200078f10ff */
[----:B------:R-:W0:Y:S01]  /*0600*/  LDC R8, c[0x0][0x144] ;  /* 0x00005100ff087b82 */ /* 0x000e220000000800 */
[----:B------:R-:W-:-:S02]  /*0610*/  ISETP.GE.U32.AND P5, PT, R40, 0x2, PT ;  /* 0x000000022800780c */ /* 0x000fc40003fa6070 */
[----:B------:R-:W-:Y:S02]  /*0620*/  LOP3.LUT R9, R3, 0xfffffffc, RZ, 0xc0, !PT ;  /* 0xfffffffc03097812 */ /* 0x000fe400078ec0ff */
[----:B------:R-:W-:Y:S01]  /*0630*/  SHF.R.S32.HI R3, RZ, 0x1f, R2 ;  /* 0x0000001fff037819 */ /* 0x000fe20000011402 */
[----:B------:R-:W-:Y:S01]  /*0640*/  VOTEU.ALL UP0, P0 ;  /* 0x00000000003f7886 */ /* 0x000fe20000000000 */
[----:B-----5:R-:W-:Y:S01]  /*0650*/  ISETP.EQ.U32.AND P3, PT, R12, 0x1, PT ;  /* 0x000000010c00780c */ /* 0x020fe20003f62070 */
[----:B------:R-:W-:Y:S01]  /*0660*/  IMAD.IADD R9, R4, 0x1, -R9 ;  /* 0x0000000104097824 */ /* 0x000fe200078e0a09 */
[----:B-1----:R-:W-:Y:S01]  /*0670*/  I2FP.F32.U32 R4, UR13 ;  /* 0x0000000d00047c45 */ /* 0x002fe20008201000 */
[----:B------:R-:W-:Y:S01]  /*0680*/  VOTEU.ALL UP1, P1 ;  /* 0x00000000003f7886 */ /* 0x000fe20000820000 */
[----:B------:R-:W1:Y:S01]  /*0690*/  @!UP0 S2UR UR7, SR_CgaCtaId ;  /* 0x00000000000789c3 */ /* 0x000e620000008800 */
[----:B----4-:R-:W-:Y:S01]  /*06a0*/  I2FP.F32.U32 R5, R14 ;  /* 0x0000000e00057245 */ /* 0x010fe20000201000 */
[----:B------:R-:W-:-:S02]  /*06b0*/  IMAD R0, R0, 0x4, R9 ;  /* 0x0000000400007824 */ /* 0x000fc400078e0209 */
[----:B------:R-:W-:Y:S01]  /*06c0*/  FMUL R4, R4, UR4 ;  /* 0x0000000404047c20 */ /* 0x000fe20008400000 */
[----:B------:R-:W-:Y:S01]  /*06d0*/  ULDC UR4, c[0x0][0x154] ;  /* 0x0000550000047ab9 */ /* 0x000fe20000000800 */
[----:B------:R-:W-:Y:S01]  /*06e0*/  LEA.HI R3, R3, R2, RZ, 0x2 ;  /* 0x0000000203037211 */ /* 0x000fe200078f10ff */
[----:B------:R-:W-:Y:S01]  /*06f0*/  FMUL R5, R5, UR4 ;  /* 0x0000000405057c20 */ /* 0x000fe20008400000 */
[----:B------:R-:W-:Y:S01]  /*0700*/  UMOV UR4, 0x20 ;  /* 0x0000002000047882 */ /* 0x000fe20000000000 */
[----:B------:R-:W3:Y:S01]  /*0710*/  @!UP1 S2UR UR10, SR_CgaCtaId ;  /* 0x00000000000a99c3 */ /* 0x000ee20000008800 */
[----:B------:R-:W4:Y:S01]  /*0720*/  F2I.U32.TRUNC.NTZ R4, R4 ;  /* 0x0000000400047305 */ /* 0x000f22000020f000 */
[----:B------:R-:W-:Y:S01]  /*0730*/  LOP3.LUT R3, R3, 0xfffffffc, RZ, 0xc0, !PT ;  /* 0xfffffffc03037812 */ /* 0x000fe200078ec0ff */
[----:B------:R-:W-:Y:S01]  /*0740*/  @!UP0 UMOV UR6, 0x400 ;  /* 0x0000040000068882 */ /* 0x000fe20000000000 */
[----:B------:R-:W-:-:S04]  /*0750*/  @!UP0 UIADD3 UR4, -UR4, 0x100000, URZ ;  /* 0x0010000004048890 */ /* 0x000fc8000fffe13f */
[----:B------:R-:W-:Y:S02]  /*0760*/  @!UP0 USHF.L.U32 UR5, UR4, 0xb, URZ ;  /* 0x0000000b04058899 */ /* 0x000fe4000800063f */
[----:B------:R-:W-:Y:S01]  /*0770*/  @!UP0 USHF.L.U32 UR4, UR4, 0x1, URZ ;  /* 0x0000000104048899 */ /* 0x000fe2000800063f */
[----:B------:R-:W-:Y:S01]  /*0780*/  R2UR UR11, R13 ;  /* 0x000000000d0b72ca */ /* 0x000fe200000e0000 */
[----:B------:R-:W-:Y:S01]  /*0790*/  @!UP1 UMOV UR9, 0x400 ;  /* 0x0000040000099882 */ /* 0x000fe20000000000 */
[----:B------:R-:W-:Y:S01]  /*07a0*/  IMAD.IADD R22, R2, 0x1, -R3 ;  /* 0x0000000102167824 */ /* 0x000fe200078e0a03 */
[----:B------:R-:W-:Y:S01]  /*07b0*/  VOTEU.ALL UP2, P1 ;  /* 0x00000000003f7886 */ /* 0x000fe20000840000 */
[----:B------:R-:W5:Y:S01]  /*07c0*/  F2I.U32.TRUNC.NTZ R5, R5 ;  /* 0x0000000500057305 */ /* 0x000f62000020f000 */
[----:B------:R-:W-:Y:S01]  /*07d0*/  IMAD.SHL.U32 R3, R0, 0x4, RZ ;  /* 0x0000000400037824 */ /* 0x000fe200078e00ff */
[----:B------:R-:W-:Y:S01]  /*07e0*/  VOTEU.ALL UP3, P1 ;  /* 0x00000000003f7886 */ /* 0x000fe20000860000 */
[----:B------:R-:W-:Y:S01]  /*07f0*/  VOTEU.ALL UP4, P1 ;  /* 0x00000000003f7886 */ /* 0x000fe20000880000 */
[----:B------:R-:W-:Y:S01]  /*0800*/  VOTEU.ALL UP5, P1 ;  /* 0x00000000003f7886 */ /* 0x000fe200008a0000 */
[----:B------:R-:W-:Y:S01]  /*0810*/  ISETP.NE.AND P1, PT, R22, 0x3, PT ;  /* 0x000000031600780c */ /* 0x000fe20003f25270 */
[----:B-1----:R-:W-:Y:S01]  /*0820*/  @!UP0 ULEA UR8, UR7, UR6, 0x18 ;  /* 0x0000000607088291 */ /* 0x002fe2000f8ec03f */
[----:B------:R-:W-:Y:S01]  /*0830*/  LOP3.LUT R12, R0, 0xc, R3, 0x78, !PT ;  /* 0x0000000c000c7812 */ /* 0x000fe200078e7803 */
[----:B------:R-:W-:-:S04]  /*0840*/  @!UP1 UIADD3 UR6, -UR12, 0x100000, URZ ;  /* 0x001000000c069890 */ /* 0x000fc8000fffe13f */
[----:B------:R-:W-:Y:S02]  /*0850*/  @!UP1 USHF.L.U32 UR7, UR6, 0xb, URZ ;  /* 0x0000000b06079899 */ /* 0x000fe4000800063f */
[----:B------:R-:W-:Y:S01]  /*0860*/  @!UP1 USHF.L.U32 UR6, UR6, 0x1, URZ ;  /* 0x0000000106069899 */ /* 0x000fe2000800063f */
[----:B----4-:R-:W-:Y:S01]  /*0870*/  IMAD.MOV R7, RZ, RZ, -R4 ;  /* 0x000000ffff077224 */ /* 0x010fe200078e0a04 */
[----:B------:R-:W-:Y:S01]  /*0880*/  VOTEU.ALL UP0, P0 ;  /* 0x00000000003f7886 */ /* 0x000fe20000000000 */
[----:B------:R-:W-:Y:S02]  /*0890*/  ISETP.EQ.OR P1, PT, R22, RZ, !P1 ;  /* 0x000000ff1600720c */ /* 0x000fe40004f22670 */
[----:B0-----:R-:W-:Y:S01]  /*08a0*/  IMAD R24, R8, R7, UR13 ;  /* 0x0000000d08187e24 */ /* 0x001fe2000f8e0207 */
[----:B---3--:R-:W-:Y:S01]  /*08b0*/  @!UP1 ULEA UR9, UR10, UR9, 0x18 ;  /* 0x000000090a099291 */ /* 0x008fe2000f8ec03f */
[----:B-----5:R-:W-:Y:S01]  /*08c0*/  IMAD.MOV R26, RZ, RZ, -R5 ;  /* 0x000000ffff1a7224 */ /* 0x020fe200078e0a05 */
[----:B------:R-:W-:Y:S01]  /*08d0*/  VOTEU.ALL UP1, P0 ;  /* 0x00000000003f7886 */ /* 0x000fe20000020000 */
[----:B------:R-:W-:Y:S01]  /*08e0*/  LOP3.LUT P0, RZ, R10, 0x7, RZ, 0xc0, !PT ;  /* 0x000000070aff7812 */ /* 0x000fe2000780c0ff */
[----:B------:R-:W0:Y:S02]  /*08f0*/  FENCE.VIEW.ASYNC.S ;  /* 0x00000000000073c6 */ /* 0x000e240000000000 */
[----:B0-----:R0:W1:Y:S01]  /*0900*/  @!UP0 SYNCS.EXCH.64 URZ, [UR8+0x110], UR4 ;  /* 0x00011004083f85b2 */ /* 0x0010620008000100 */
[----:B--2---:R-:W-:Y:S01]  /*0910*/  IMAD R3, R25, R26, R14 ;  /* 0x0000001a19037224 */ /* 0x004fe200078e020e */
[----:B------:R-:W-:-:S02]  /*0920*/  ISETP.EQ.AND P1, PT, R6, RZ, P1 ;  /* 0x000000ff0600720c */ /* 0x000fc40000f22270 */
[----:B------:R-:W-:Y:S02]  /*0930*/  ISETP.LT.U32.AND P0, PT, R12, 0x2, !P0 ;  /* 0x000000020c00780c */ /* 0x000fe40004701070 */
[----:B------:R-:W-:Y:S02]  /*0940*/  ISETP.NE.AND P4, PT, R3, R12, PT ;  /* 0x0000000c0300720c */ /* 0x000fe40003f85270 */
[----:B------:R-:W-:Y:S02]  /*0950*/  SEL R7, RZ, 0x1, !P1 ;  /* 0x00000001ff077807 */ /* 0x000fe40004800000 */
[----:B------:R-:W-:Y:S02]  /*0960*/  ISETP.EQ.OR P4, PT, R24, RZ, !P4 ;  /* 0x000000ff1800720c */ /* 0x000fe40006782670 */
[----:B------:R-:W-:Y:S02]  /*0970*/  ISETP.NE.AND P2, PT, R6, RZ, PT ;  /* 0x000000ff0600720c */ /* 0x000fe40003f45270 */
[----:B------:R-:W-:Y:S01]  /*0980*/  PLOP3.LUT P0, PT, P0, P4, PT, 0x80, 0x0 ;  /* 0x000000000000781c */ /* 0x000fe20000709070 */
[----:B------:R0:W2:Y:S01]  /*0990*/  @!UP1 SYNCS.EXCH.64 URZ, [UR8+0x118], UR4 ;  /* 0x00011804083f95b2 */ /* 0x0000a20008000100 */
[----:B------:R-:W-:Y:S01]  /*09a0*/  NOP ;  /* 0x0000000000007918 */ /* 0x000fe20000000000 */
[----:B------:R-:W-:Y:S01]  /*09b0*/  SEL R7, R7, 0x2, P5 ;  /* 0x0000000207077807 */ /* 0x000fe20002800000 */
[----:B------:R0:W3:Y:S01]  /*09c0*/  @!UP2 SYNCS.EXCH.64 URZ, [UR9+0xf0], UR6 ;  /* 0x0000f006093fa5b2 */ /* 0x0000e20008000100 */
[----:B------:R0:W4:Y:S01]  /*09d0*/  @!UP3 SYNCS.EXCH.64 URZ, [UR9+0xf8], UR6 ;  /* 0x0000f806093fb5b2 */ /* 0x0001220008000100 */
[----:B------:R0:W0:Y:S01]  /*09e0*/  @!UP4 SYNCS.EXCH.64 URZ, [UR9+0x100], UR6 ;  /* 0x00010006093fc5b2 */ /* 0x0000220008000100 */
[----:B------:R0:W0:Y:S01]  /*09f0*/  @!UP5 SYNCS.EXCH.64 URZ, [UR9+0x108], UR6 ;  /* 0x00010806093fd5b2 */ /* 0x0000220008000100 */
[----:B------:R-:W-:Y:S01]  /*0a00*/  NOP ;  /* 0x0000000000007918 */ /* 0x000fe20000000000 */
[----:B------:R-:W-:Y:S05]  /*0a10*/  @!P3 BRA `(.L_x_4) ;  /* 0x000000000008b947 */ /* 0x000fea0003800000 */
[----:B01234-:R-:W-:Y:S01]  /*0a20*/  UCGABAR_ARV ;  /* 0x00000000000079c7 */ /* 0x01ffe20008000000 */
[----:B------:R-:W-:Y:S05]  /*0a30*/  BRA `(.L_x_5) ;  /* 0x0000000000047947 */ /* 0x000fea0003800000 */
.L_x_4:
[----:B01234-:R-:W-:Y:S01]  /*0a40*/  NOP ;  /* 0x0000000000007918 */ /* 0x01ffe20000000000 */
.L_x_5:
[----:B------:R-:W-:Y:S01]  /*0a50*/  ULDC.64 UR4, c[0x0][0x598] ;  /* 0x0001660000047ab9 */ /* 0x000fe20000000a00 */
[----:B------:R-:W-:Y:S01]  /*0a60*/  ULDC.64 UR20, c[0x0][0x208] ;  /* 0x0000820000147ab9 */ /* 0x000fe20000000a00 */
[----:B------:R-:W-:-:S04]  /*0a70*/  ISETP.NE.U32.AND P1, PT, RZ, UR4, PT ;  /* 0x00000004ff007c0c */ /* 0x000fc8000bf25070 */
[----:B------:R-:W-:-:S13]  /*0a80*/  ISETP.NE.AND.EX P1, PT, RZ, UR5, PT, P1 ;  /* 0x00000005ff007c0c */ /* 0x000fda000bf25310 */
[----:B------:R-:W-:Y:S05]  /*0a90*/  @!P1 BRA `(.L_x_6) ;  /* 0x00000000001c9947 */ /* 0x000fea0003800000 */
[----:B------:R-:W0:Y:S02]  /*0aa0*/  LDC.64 R2, c[0x0][0x598] ;  /* 0x00016600ff027b82 */ /* 0x000e240000000a00 */
[----:B0-----:R-:W2:Y:S02]  /*0ab0*/  LDG.E.64 R2, desc[UR20][R2.64] ;  /* 0x0000001402027981 */ /* 0x001ea4000c1e1b00 */
[----:B--2---:R-:W-:-:S04]  /*0ac0*/  ISETP.NE.U32.AND P1, PT, R2, RZ, PT ;  /* 0x000000ff0200720c */ /* 0x004fc80003f25070 */
[----:B------:R-:W-:-:S13]  /*0ad0*/  ISETP.NE.AND.EX P1, PT, R3, RZ, PT, P1 ;  /* 0x000000ff0300720c */ /* 0x000fda0003f25310 */
[----:B------:R-:W-:Y:S05]  /*0ae0*/  @!P1 BRA `(.L_x_6) ;  /* 0x0000000000089947 */ /* 0x000fea0003800000 */
[----:B------:R0:W5:Y:S01]  /*0af0*/  LD.E R13, desc[UR20][R2.64] ;  /* 0x00000014020d7980 */ /* 0x000162000c101900 */
[----:B------:R-:W-:Y:S05]  /*0b00*/  BRA `(.L_x_7) ;  /* 0x0000000000207947 */ /* 0x000fea0003800000 */
.L_x_6:
[----:B------:R-:W-:Y:S02]  /*0b10*/  ULDC.64 UR4, c[0x0][0x588] ;  /* 0x0001620000047ab9 */ /* 0x000fe40000000a00 */
[----:B------:R-:W-:-:S04]  /*0b20*/  ISETP.NE.U32.AND P1, PT, RZ, UR4, PT ;  /* 0x00000004ff007c0c */ /* 0x000fc8000bf25070 */
[----:B------:R-:W-:-:S13]  /*0b30*/  ISETP.NE.AND.EX P1, PT, RZ, UR5, PT, P1 ;  /* 0x00000005ff007c0c */ /* 0x000fda000bf25310 */
[----:B------:R-:W-:Y:S05]  /*0b40*/  @!P1 BRA `(.L_x_8) ;  /* 0x00000000000c9947 */ /* 0x000fea0003800000 */
[----:B------:R-:W0:Y:S02]  /*0b50*/  LDC.64 R2, c[0x0][0x588] ;  /* 0x00016200ff027b82 */ /* 0x000e240000000a00 */
[----:B0-----:R1:W5:Y:S01]  /*0b60*/  LDG.E R13, desc[UR20][R2.64] ;  /* 0x00000014020d7981 */ /* 0x001362000c1e1900 */
[----:B------:R-:W-:Y:S05]  /*0b70*/  BRA `(.L_x_7) ;  /* 0x0000000000047947 */ /* 0x000fea0003800000 */
.L_x_8:
[----:B------:R-:W2:Y:S02]  /*0b80*/  LDC R13, c[0x0][0x580] ;  /* 0x00016000ff0d7b82 */ /* 0x000ea40000000800 */
.L_x_7:
[----:B------:R-:W-:Y:S02]  /*0b90*/  ULDC.64 UR4, c[0x0][0x5a0] ;  /* 0x0001680000047ab9 */ /* 0x000fe40000000a00 */
[----:B------:R-:W-:-:S04]  /*0ba0*/  ISETP.NE.U32.AND P1, PT, RZ, UR4, PT ;  /* 0x00000004ff007c0c */ /* 0x000fc8000bf25070 */
[----:B------:R-:W-:-:S13]  /*0bb0*/  ISETP.NE.AND.EX P1, PT, RZ, UR5, PT, P1 ;  /* 0x00000005ff007c0c */ /* 0x000fda000bf25310 */
[----:B------:R-:W-:Y:S05]  /*0bc0*/  @!P1 BRA `(.L_x_9) ;  /* 0x00000000001c9947 */ /* 0x000fea0003800000 */
[----:B01----:R-:W0:Y:S02]  /*0bd0*/  LDC.64 R2, c[0x0][0x5a0] ;  /* 0x00016800ff027b82 */ /* 0x003e240000000a00 */
[----:B0-----:R-:W3:Y:S02]  /*0be0*/  LDG.E.64 R2, desc[UR20][R2.64] ;  /* 0x0000001402027981 */ /* 0x001ee4000c1e1b00 */
[----:B---3--:R-:W-:-:S04]  /*0bf0*/  ISETP.NE.U32.AND P1, PT, R2, RZ, PT ;  /* 0x000000ff0200720c */ /* 0x008fc80003f25070 */
[----:B------:R-:W-:-:S13]  /*0c00*/  ISETP.NE.AND.EX P1, PT, R3, RZ, PT, P1 ;  /* 0x000000ff0300720c */ /* 0x000fda0003f25310 */
[----:B------:R-:W-:Y:S05]  /*0c10*/  @!P1 BRA `(.L_x_9) ;  /* 0x0000000000089947 */ /* 0x000fea0003800000 */
[----:B------:R0:W5:Y:S01]  /*0c20*/  LD.E R16, desc[UR20][R2.64] ;  /* 0x0000001402107980 */ /* 0x000162000c101900 */
[----:B------:R-:W-:Y:S05]  /*0c30*/  BRA `(.L_x_10) ;  /* 0x0000000000207947 */ /* 0x000fea0003800000 */
.L_x_9:
[----:B------:R-:W-:Y:S02]  /*0c40*/  ULDC.64 UR4, c[0x0][0x590] ;  /* 0x0001640000047ab9 */ /* 0x000fe40000000a00 */
[----:B------:R-:W-:-:S04]  /*0c50*/  ISETP.NE.U32.AND P1, PT, RZ, UR4, PT ;  /* 0x00000004ff007c0c */ /* 0x000fc8000bf25070 */
[----:B------:R-:W-:-:S13]  /*0c60*/  ISETP.NE.AND.EX P1, PT, RZ, UR5, PT, P1 ;  /* 0x00000005ff007c0c */ /* 0x000fda000bf25310 */
[----:B------:R-:W-:Y:S05]  /*0c70*/  @!P1 BRA `(.L_x_11) ;  /* 0x00000000000c9947 */ /* 0x000fea0003800000 */
[----:B------:R-:W3:Y:S02]  /*0c80*/  LDC.64 R16, c[0x0][0x590] ;  /* 0x00016400ff107b82 */ /* 0x000ee40000000a00 */
[----:B---3--:R3:W5:Y:S01]  /*0c90*/  LDG.E R16, desc[UR20][R16.64] ;  /* 0x0000001410107981 */ /* 0x008762000c1e1900 */
[----:B------:R-:W-:Y:S05]  /*0ca0*/  BRA `(.L_x_10) ;  /* 0x0000000000047947 */ /* 0x000fea0003800000 */
.L_x_11:
[----:B------:R-:W4:Y:S02]  /*0cb0*/  LDC R16, c[0x0][0x584] ;  /* 0x00016100ff107b82 */ /* 0x000f240000000800 */
.L_x_10:
[----:B------:R-:W1:Y:S01]  /*0cc0*/  LDC R0, c[0x0][0x65c] ;  /* 0x00019700ff007b82 */ /* 0x000e620000000800 */
[----:B------:R-:W-:Y:S01]  /*0cd0*/  ULDC UR8, c[0x0][0x28c] ;  /* 0x0000a30000087ab9 */ /* 0x000fe20000000800 */
[----:B------:R-:W-:Y:S01]  /*0ce0*/  ISETP.NE.AND P1, PT, R6, 0x2, PT ;  /* 0x000000020600780c */ /* 0x000fe20003f25270 */
[----:B------:R-:W-:Y:S01]  /*0cf0*/  UIADD3 UR8, UR8, 0x7f, URZ ;  /* 0x0000007f08087890 */ /* 0x000fe2000fffe03f */
[----:B------:R-:W-:Y:S01]  /*0d00*/  IMAD.U32 R4, RZ, RZ, UR13 ;  /* 0x0000000dff047e24 */ /* 0x000fe2000f8e00ff */
[----:B------:R-:W-:Y:S01]  /*0d10*/  UMOV UR5, URZ ;  /* 0x0000003f00057c82 */ /* 0x000fe20008000000 */
[----:B------:R-:W-:Y:S01]  /*0d20*/  UMOV UR4, URZ ;  /* 0x0000003f00047c82 */ /* 0x000fe20008000000 */
[----:B------:R-:W-:-:S04]  /*0d30*/  USHF.R.S32.HI UR9, URZ, 0x1f, UR8 ;  /* 0x0000001f3f097899 */ /* 0x000fc80008011408 */
[----:B------:R-:W-:Y:S01]  /*0d40*/  ULEA.HI UR9, UR9, UR8, URZ, 0x7 ;  /* 0x0000000809097291 */ /* 0x000fe2000f8f383f */
[----:B-1----:R-:W-:-:S13]  /*0d50*/  ISETP.NE.AND P4, PT, R0, 0x1, PT ;  /* 0x000000010000780c */ /* 0x002fda0003f85270 */
[----:B0-----:R-:W0:Y:S01]  /*0d60*/  @P4 LDC R3, c[0x0][0x10] ;  /* 0x00000400ff034b82 */ /* 0x001e220000000800 */
[----:B------:R-:W-:Y:S02]  /*0d70*/  @P4 IMAD.MOV.U32 R15, RZ, RZ, RZ ;  /* 0x000000ffff0f4224 */ /* 0x000fe400078e00ff */
[----:B------:R-:W-:-:S05]  /*0d80*/  @P4 IMAD.MOV.U32 R5, RZ, RZ, RZ ;  /* 0x000000ffff054224 */ /* 0x000fca00078e00ff */
[----:B------:R-:W1:Y:S01]  /*0d90*/  @!P4 LDC R9, c[0x0][0xc] ;  /* 0x00000300ff09cb82 */ /* 0x000e620000000800 */
[----:B------:R-:W-:Y:S01]  /*0da0*/  ULDC UR6, c[0x0][0xc] ;  /* 0x0000030000067ab9 */ /* 0x000fe20000000800 */
[----:B------:R-:W-:Y:S02]  /*0db0*/  ULDC UR7, c[0x0][0x10] ;  /* 0x0000040000077ab9 */ /* 0x000fe40000000800 */
[----:B------:R-:W-:-:S04]  /*0dc0*/  UIMAD.WIDE.U32 UR6, UR6, UR7, URZ ;  /* 0x00000007060672a5 */ /* 0x000fc8000f8e003f */
[----:B------:R-:W3:Y:S01]  /*0dd0*/  LDC R8, c[0x0][0x14] ;  /* 0x00000500ff087b82 */ /* 0x000ee20000000800 */
[----:B0-----:R-:W-:Y:S01]  /*0de0*/  @P4 IMAD.WIDE.U32 R2, R3, UR13, R14 ;  /* 0x0000000d03024c25 */ /* 0x001fe2000f8e000e */
[----:B------:R-:W-:-:S03]  /*0df0*/  USHF.R.S32.HI UR13, URZ, 0x7, UR9 ;  /* 0x000000073f0d7899 */ /* 0x000fc60008011409 */
[----:B------:R-:W-:Y:S02]  /*0e00*/  @P4 IMAD.IADD R3, R3, 0x1, R5 ;  /* 0x0000000103034824 */ /* 0x000fe400078e0205 */
[----:B------:R-:W-:Y:S02]  /*0e10*/  IMAD.MOV.U32 R5, RZ, RZ, RZ ;  /* 0x000000ffff057224 */ /* 0x000fe400078e00ff */
[----:B-1----:R-:W-:-:S04]  /*0e20*/  @!P4 IMAD.WIDE.U32 R4, R14, R9, R4 ;  /* 0x000000090e04c225 */ /* 0x002fc800078e0004 */
[----:B------:R-:W-:Y:S02]  /*0e30*/  @!P4 IMAD.MOV.U32 R2, RZ, RZ, R4 ;  /* 0x000000ffff02c224 */ /* 0x000fe400078e0004 */
[C---:B---3--:R-:W-:Y:S02]  /*0e40*/  IMAD R17, R8.reuse, UR7, RZ ;  /* 0x0000000708117c24 */ /* 0x048fe4000f8e02ff */
[----:B------:R-:W-:Y:S01]  /*0e50*/  IMAD.WIDE.U32 R8, R8, UR6, RZ ;  /* 0x0000000608087c25 */ /* 0x000fe2000f8e00ff */
[----:B------:R-:W-:-:S03]  /*0e60*/  ULDC.64 UR6, c[0x0][0x650] ;  /* 0x0001940000067ab9 */ /* 0x000fc60000000a00 */
[----:B------:R-:W-:Y:S02]  /*0e70*/  @!P4 IMAD.MOV.U32 R3, RZ, RZ, R5 ;  /* 0x000000ffff03c224 */ /* 0x000fe400078e0005 */
[----:B------:R-:W-:Y:S01]  /*0e80*/  IMAD.IADD R0, R9, 0x1, R17 ;  /* 0x0000000109007824 */ /* 0x000fe200078e0211 */
[----:B------:R-:W-:Y:S06]  /*0e90*/  @P1 BRA `(.L_x_12) ;  /* 0x0000000000241947 */ /* 0x000fec0003800000 */
[----:B------:R-:W-:Y:S01]  /*0ea0*/  USHF.R.U32.HI UR4, URZ, 0x1, UR13 ;  /* 0x000000013f047899 */ /* 0x000fe2000801160d */
[----:B------:R-:W-:Y:S01]  /*0eb0*/  IADD3 R2, P1, R2, R8, RZ ;  /* 0x0000000802027210 */ /* 0x000fe20007f3e0ff */
[----:B------:R-:W-:Y:S02]  /*0ec0*/  UISETP.GE.U32.AND UP0, UPT, UR13, 0xe, UPT ;  /* 0x0000000e0d00788c */ /* 0x000fe4000bf06070 */
[----:B------:R-:W-:Y:S02]  /*0ed0*/  UIMAD.WIDE.U32 UR4, UR4, -0x6db6db6d, URZ ;  /* 0x92492493040478a5 */ /* 0x000fe4000f8e003f */
[----:B------:R-:W-:Y:S02]  /*0ee0*/  IMAD.X R3, R0, 0x1, R3, P1 ;  /* 0x0000000100037824 */ /* 0x000fe400008e0603 */
[----:B------:R-:W-:-:S03]  /*0ef0*/  USHF.R.U32.HI UR5, URZ, 0x2, UR5 ;  /* 0x000000023f057899 */ /* 0x000fc60008011605 */
[----:B------:R-:W-:Y:S02]  /*0f00*/  UMOV UR4, URZ ;  /* 0x0000003f00047c82 */ /* 0x000fe40008000000 */
[----:B------:R-:W-:Y:S02]  /*0f10*/  @UP0 ULOP3.LUT UR4, UR5, 0x1, URZ, 0xc0, !UPT ;  /* 0x0000000105040892 */ /* 0x000fe4000f8ec03f */
[----:B------:R-:W-:-:S12]  /*0f20*/  UIMAD UR5, UR5, -0xe, UR13 ;  /* 0xfffffff2050578a4 */ /* 0x000fd8000f8e020d */
.L_x_12:
[----:B------:R-:W-:Y:S01]  /*0f30*/  ISETP.GE.U32.AND P1, PT, R2, UR6, PT ;  /* 0x0000000602007c0c */ /* 0x000fe2000bf26070 */
[----:B------:R-:W-:Y:S01]  /*0f40*/  IMAD.MOV.U32 R6, RZ, RZ, -0x1 ;  /* 0xffffffffff067424 */ /* 0x000fe200078e00ff */
[----:B------:R-:W-:Y:S01]  /*0f50*/  PRMT R17, RZ, 0x7610, R17 ;  /* 0x00007610ff117816 */ /* 0x000fe20000000011 */
[----:B------:R-:W-:Y:S01]  /*0f60*/  IMAD.MOV.U32 R4, RZ, RZ, -0x1 ;  /* 0xffffffffff047424 */ /* 0x000fe200078e00ff */
[----:B------:R-:W-:Y:S01]  /*0f70*/  ISETP.GE.U32.AND.EX P1, PT, R3, UR7, PT, P1 ;  /* 0x0000000703007c0c */ /* 0x000fe2000bf26110 */
[----:B------:R-:W-:-:S12]  /*0f80*/  IMAD.MOV.U32 R5, RZ, RZ, -0x1 ;  /* 0xffffffffff057424 */ /* 0x000fd800078e00ff */
[----:B------:R-:W-:Y:S05]  /*0f90*/  @P1 BRA `(.L_x_13) ;  /* 0x0000000400241947 */ /* 0x000fea0003800000 */
[----:B------:R-:W0:Y:S01]  /*0fa0*/  LDC.64 R28, c[0x0][0x628] ;  /* 0x00018a00ff1c7b82 */ /* 0x000e220000000a00 */
[----:B------:R-:W-:Y:S02]  /*0fb0*/  IMAD.MOV.U32 R4, RZ, RZ, R2 ;  /* 0x000000ffff047224 */ /* 0x000fe400078e0002 */
[----:B------:R-:W-:-:S05]  /*0fc0*/  IMAD.MOV.U32 R5, RZ, RZ, R3 ;  /* 0x000000ffff057224 */ /* 0x000fca00078e0003 */
[----:B------:R-:W1:Y:S08]  /*0fd0*/  LDC R6, c[0x0][0x630] ;  /* 0x00018c00ff067b82 */ /* 0x000e700000000800 */
[----:B------:R-:W3:Y:S01]  /*0fe0*/  LDC.64 R30, c[0x0][0x620] ;  /* 0x00018800ff1e7b82 */ /* 0x000ee20000000a00 */
[----:B0-----:R-:W-:-:S04]  /*0ff0*/  ISETP.NE.U32.AND P1, PT, R28, RZ, PT ;  /* 0x000000ff1c00720c */ /* 0x001fc80003f25070 */
[----:B------:R-:W-:-:S13]  /*1000*/  ISETP.NE.AND.EX P1, PT, R29, RZ, PT, P1 ;  /* 0x000000ff1d00720c */ /* 0x000fda0003f25310 */
[----:B-1-3--:R-:W-:Y:S05]  /*1010*/  @!P1 BRA `(.L_x_14) ;  /* 0x0000000000289947 */ /* 0x00afea0003800000 */
[----:B------:R-:W0:Y:S02]  /*1020*/  LDC R17, c[0x0][0x634] ;  /* 0x00018d00ff117b82 */ /* 0x000e240000000800 */
[----:B0-----:R-:W-:-:S05]  /*1030*/  IADD3 R17, P1, R2, R17, RZ ;  /* 0x0000001102117210 */ /* 0x001fca0007f3e0ff */
[----:B------:R-:W-:-:S04]  /*1040*/  IMAD.X R27, RZ, RZ, R3, P1 ;  /* 0x000000ffff1b7224 */ /* 0x000fc800008e0603 */
[----:B------:R-:W-:-:S04]  /*1050*/  IMAD.WIDE.U32 R4, R27, R28, RZ ;  /* 0x0000001c1b047225 */ /* 0x000fc800078e00ff */
[----:B------:R-:W-:-:S04]  /*1060*/  IMAD.WIDE.U32 R18, P1, R17, R29, R4 ;  /* 0x0000001d11127225 */ /* 0x000fc80007820004 */
[----:B------:R-:W-:-:S04]  /*1070*/  IMAD.WIDE.U32 R4, R17, R28, RZ ;  /* 0x0000001c11047225 */ /* 0x000fc800078e00ff */
[----:B------:R-:W-:Y:S01]  /*1080*/  IMAD.X R21, RZ, RZ, RZ, P1 ;  /* 0x000000ffff157224 */ /* 0x000fe200008e06ff */
[----:B------:R-:W-:Y:S01]  /*1090*/  IADD3 RZ, P1, R5, R18, RZ ;  /* 0x0000001205ff7210 */ /* 0x000fe20007f3e0ff */
[----:B------:R-:W-:-:S04]  /*10a0*/  IMAD.MOV.U32 R20, RZ, RZ, R19 ;  /* 0x000000ffff147224 */ /* 0x000fc800078e0013 */
[----:B------:R-:W-:-:S08]  /*10b0*/  IMAD.WIDE.U32.X R4, R27, R29, R20, P1 ;  /* 0x0000001d1b047225 */ /* 0x000fd000008e0414 */
.L_x_14:
[----:B------:R-:W0:Y:S01]  /*10c0*/  LDC.64 R32, c[0x0][0x640] ;  /* 0x00019000ff207b82 */ /* 0x000e220000000a00 */
[-CC-:B------:R-:W-:Y:S01]  /*10d0*/  SHF.R.U64 R37, R4, R6.reuse, R5.reuse ;  /* 0x0000000604257219 */ /* 0x180fe20000001205 */
[----:B------:R-:W-:Y:S01]  /*10e0*/  IMAD.MOV.U32 R35, RZ, RZ, 0x1 ;  /* 0x00000001ff237424 */ /* 0x000fe200078e00ff */
[----:B------:R-:W-:Y:S02]  /*10f0*/  SHF.R.U32.HI R4, RZ, R6, R5 ;  /* 0x00000006ff047219 */ /* 0x000fe40000011605 */
[----:B------:R-:W-:-:S03]  /*1100*/  IADD3 R17, P1, RZ, -R37, RZ ;  /* 0x80000025ff117210 */ /* 0x000fc60007f3e0ff */
[----:B------:R-:W1:Y:S02]  /*1110*/  LDC R18, c[0x0][0x618] ;  /* 0x00018600ff127b82 */ /* 0x000e640000000800 */
[----:B------:R-:W-:-:S04]  /*1120*/  IMAD.X R5, RZ, RZ, ~R4, P1 ;  /* 0x000000ffff057224 */ /* 0x000fc800008e0e04 */
[-C--:B------:R-:W-:Y:S02]  /*1130*/  IMAD R6, R5, R30.reuse, RZ ;  /* 0x0000001e05067224 */ /* 0x080fe400078e02ff */
[----:B------:R-:W3:Y:S01]  /*1140*/  LDC R19, c[0x0][0x608] ;  /* 0x00018200ff137b82 */ /* 0x000ee20000000800 */
[----:B------:R-:W-:-:S04]  /*1150*/  IMAD.WIDE.U32 R4, R17, R30, R2 ;  /* 0x0000001e11047225 */ /* 0x000fc800078e0002 */
[----:B------:R-:W-:-:S03]  /*1160*/  IMAD R17, R17, R31, R6 ;  /* 0x0000001f11117224 */ /* 0x000fc600078e0206 */
[----:B------:R-:W2:Y:S01]  /*1170*/  LDC R28, c[0x0][0x658] ;  /* 0x00019600ff1c7b82 */ /* 0x000ea20000000800 */
[----:B------:R-:W-:Y:S01]  /*1180*/  IMAD.IADD R5, R5, 0x1, R17 ;  /* 0x0000000105057824 */ /* 0x000fe200078e0211 */
[----:B0-----:R-:W-:Y:S01]  /*1190*/  ISETP.NE.U32.AND P1, PT, R32, RZ, PT ;  /* 0x000000ff2000720c */ /* 0x001fe20003f25070 */
[----:B------:R-:W-:-:S03]  /*11a0*/  IMAD.MOV.U32 R17, RZ, RZ, -0x1 ;  /* 0xffffffffff117424 */ /* 0x000fc600078e00ff */
[----:B------:R-:W-:Y:S02]  /*11b0*/  ISETP.NE.AND.EX P1, PT, R33, RZ, PT, P1 ;  /* 0x000000ff2100720c */ /* 0x000fe40003f25310 */
[----:B------:R-:W0:Y:S01]  /*11c0*/  LDC R31, c[0x0][0x600] ;  /* 0x00018000ff1f7b82 */ /* 0x000e220000000800 */
[-CC-:B-1----:R-:W-:Y:S02]  /*11d0*/  SHF.R.U64 R29, R4, R18.reuse, R5.reuse ;  /* 0x00000012041d7219 */ /* 0x182fe40000001205 */
[----:B------:R-:W-:-:S05]  /*11e0*/  SHF.R.U32.HI R4, RZ, R18, R5 ;  /* 0x00000012ff047219 */ /* 0x000fca0000011605 */
[----:B------:R-:W1:Y:S01]  /*11f0*/  LDC R30, c[0x0][0x648] ;  /* 0x00019200ff1e7b82 */ /* 0x000e620000000800 */
[-CC-:B---3--:R-:W-:Y:S02]  /*1200*/  SHF.R.U64 R39, R29, R19.reuse, R4.reuse ;  /* 0x000000131d277219 */ /* 0x188fe40000001204 */
[----:B------:R-:W-:-:S05]  /*1210*/  SHF.R.U32.HI R5, RZ, R19, R4 ;  /* 0x00000013ff057219 */ /* 0x000fca0000011604 */
[----:B------:R-:W3:Y:S01]  /*1220*/  LDC R34, c[0x0][0x638] ;  /* 0x00018e00ff227b82 */ /* 0x000ee20000000800 */
[-C--:B--2---:R-:W-:Y:S02]  /*1230*/  SHF.L.U32 R4, R17, R28.reuse, RZ ;  /* 0x0000001c11047219 */ /* 0x084fe400000006ff */
[--C-:B------:R-:W-:Y:S02]  /*1240*/  SHF.R.U64 R38, R39, R28, R5.reuse ;  /* 0x0000001c27267219 */ /* 0x100fe40000001205 */
[----:B------:R-:W-:Y:S02]  /*1250*/  LOP3.LUT R6, RZ, R4, RZ, 0x33, !PT ;  /* 0x00000004ff067212 */ /* 0x000fe400078e33ff */
[----:B------:R-:W-:Y:S01]  /*1260*/  SHF.R.U32.HI R5, RZ, R28, R5 ;  /* 0x0000001cff057219 */ /* 0x000fe20000011605 */
[----:B------:R-:W2:Y:S01]  /*1270*/  LDC R36, c[0x0][0x610] ;  /* 0x00018400ff247b82 */ /* 0x000ea20000000800 */
[----:B------:R-:W-:Y:S01]  /*1280*/  IMAD.MOV.U32 R4, RZ, RZ, R38 ;  /* 0x000000ffff047224 */ /* 0x000fe200078e0026 */
[----:B------:R-:W-:Y:S06]  /*1290*/  @!P1 BRA `(.L_x_15) ;  /* 0x0000000000289947 */ /* 0x000fec0003800000 */
[----:B------:R-:W4:Y:S02]  /*12a0*/  LDC R17, c[0x0][0x64c] ;  /* 0x00019300ff117b82 */ /* 0x000f240000000800 */
[----:B----4-:R-:W-:-:S05]  /*12b0*/  IADD3 R17, P1, R38, R17, RZ ;  /* 0x0000001126117210 */ /* 0x010fca0007f3e0ff */
        /* <DEDUP_REMOVED lines=8> */
.L_x_15:
[----:B-1----:R-:W-:Y:S01]  /*1340*/  SHF.R.U64 R15, R4, R30, R5 ;  /* 0x0000001e040f7219 */ /* 0x002fe20000001205 */
[----:B------:R-:W-:Y:S01]  /*1350*/  @P4 IMAD R24, R25, R26, R14 ;  /* 0x0000001a19184224 */ /* 0x000fe200078e020e */
[----:B------:R-:W-:Y:S01]  /*1360*/  LOP3.LUT R5, R39, R6, RZ, 0xc0, !PT ;  /* 0x0000000627057212 */ /* 0x000fe200078ec0ff */
[----:B0-----:R-:W-:Y:S01]  /*1370*/  VIADD R6, R31, 0xffffffff ;  /* 0xffffffff1f067836 */ /* 0x001fe20000000000 */
[----:B------:R-:W-:Y:S01]  /*1380*/  SHF.L.U32 R4, R35, R28, RZ ;  /* 0x0000001c23047219 */ /* 0x000fe200000006ff */
[----:B------:R-:W-:-:S03]  /*1390*/  IMAD.MOV R17, RZ, RZ, -R15 ;  /* 0x000000ffff117224 */ /* 0x000fc600078e0a0f */
[----:B------:R-:W-:Y:S01]  /*13a0*/  LOP3.LUT R29, R29, R6, RZ, 0xc0, !PT ;  /* 0x000000061d1d7212 */ /* 0x000fe200078ec0ff */
[----:B------:R-:W-:Y:S02]  /*13b0*/  IMAD R5, R4, R15, R5 ;  /* 0x0000000f04057224 */ /* 0x000fe400078e0205 */
[----:B---3--:R-:W-:Y:S02]  /*13c0*/  IMAD R4, R17, R34, R38 ;  /* 0x0000002211047224 */ /* 0x008fe400078e0226 */
[----:B--2---:R-:W-:Y:S02]  /*13d0*/  IMAD R6, R5, R36, R24 ;  /* 0x0000002405067224 */ /* 0x004fe400078e0218 */
[----:B------:R-:W-:Y:S02]  /*13e0*/  IMAD R5, R4, R31, R29 ;  /* 0x0000001f04057224 */ /* 0x000fe400078e021d */
[----:B------:R-:W-:-:S03]  /*13f0*/  IMAD.MOV.U32 R17, RZ, RZ, 0x1 ;  /* 0x00000001ff117424 */ /* 0x000fc600078e00ff */
[----:B------:R-:W-:Y:S02]  /*1400*/  SEL R4, R5, R6, !P4 ;  /* 0x0000000605047207 */ /* 0x000fe40006000000 */
[----:B------:R-:W-:Y:S01]  /*1410*/  SEL R6, R6, R5, !P4 ;  /* 0x0000000506067207 */ /* 0x000fe20006000000 */
[----:B------:R-:W-:-:S07]  /*1420*/  IMAD.MOV.U32 R5, RZ, RZ, R37 ;  /* 0x000000ffff057224 */ /* 0x000fce00078e0025 */
.L_x_13:
[----:B------:R-:W-:Y:S05]  /*1430*/  @!P3 BRA `(.L_x_16) ;  /* 0x00000000000cb947 */ /* 0x000fea0003800000 */
[----:B------:R-:W-:Y:S01]  /*1440*/  UCGABAR_WAIT ;  /* 0x0000000000007dc7 */ /* 0x000fe20008000000 */
[----:B------:R-:W-:Y:S01]  /*1450*/  CCTL.IVALL ;  /* 0x00000000ff00798f */ /* 0x000fe20002000000 */
[----:B------:R-:W-:Y:S05]  /*1460*/  BRA `(.L_x_17) ;  /* 0x0000000000047947 */ /* 0x000fea0003800000 */
.L_x_16:
[----:B------:R-:W-:Y:S06]  /*1470*/  BAR.SYNC.DEFER_BLOCKING 0x0 ;  /* 0x0000000000007b1d */ /* 0x000fec0000010000 */
.L_x_17:
[----:B------:R-:W-:Y:S05]  /*1480*/  @!P2 BRA `(.L_x_18) ;  /* 0x00000044005ca947 */ /* 0x000fea0003800000 */
[----:B------:R-:W-:-:S13]  /*1490*/  ISETP.GT.U32.AND P1, PT, R40, 0x1, PT ;  /* 0x000000012800780c */ /* 0x000fda0003f24070 */
[----:B------:R-:W-:Y:S05]  /*14a0*/  @P1 EXIT ;  /* 0x000000000000194d */ /* 0x000fea0003800000 */
.L_x_19:
[----:B------:R-:W-:-:S08]  /*14b0*/  NOP ;  /* 0x0000000000007918 */ /* 0x000fd00000000000 */
[----:B------:R-:W0:Y:S02]  /*14c0*/  USETMAXREG.TRY_ALLOC.CTAPOOL UP0, 0xe8 ;  /* 0x000000e8000079c8 */ /* 0x000e240008000600 */
[----:B0-----:R-:W-:-:S13]  /*14d0*/  PLOP3.LUT P1, PT, PT, PT, UP0, 0x80, 0x0 ;  /* 0x000000000000781c */ /* 0x001fda0003f2f008 */
[----:B------:R-:W-:Y:S05]  /*14e0*/  @!P1 BRA `(.L_x_19) ;  /* 0xfffffffc00f09947 */ /* 0x000fea000383ffff */
[----:B------:R-:W-:-:S13]  /*14f0*/  LOP3.LUT P1, RZ, R17, 0xff, RZ, 0xc0, !PT ;  /* 0x000000ff11ff7812 */ /* 0x000fda000782c0ff */
[----:B------:R-:W-:Y:S05]  /*1500*/  @!P1 EXIT ;  /* 0x000000000000994d */ /* 0x000fea0003800000 */
[----:B------:R-:W0:Y:S01]  /*1510*/  S2UR UR6, SR_CgaCtaId ;  /* 0x00000000000679c3 */ /* 0x000e220000008800 */
[CC--:B------:R-:W-:Y:S01]  /*1520*/  LEA.HI R11, R23.reuse, R10.reuse, RZ, 0x2 ;  /* 0x0000000a170b7211 */ /* 0x0c0fe200078f10ff */
[----:B------:R-:W-:Y:S01]  /*1530*/  UIADD3 UR7, UR11, -0x1, URZ ;  /* 0xffffffff0b077890 */ /* 0x000fe2000fffe03f */
[----:B------:R-:W-:Y:S01]  /*1540*/  LEA.HI R23, R23, R10, RZ, 0x5 ;  /* 0x0000000a17177211 */ /* 0x000fe200078f28ff */
[----:B------:R-:W-:Y:S01]  /*1550*/  UMOV UR9, 0x400 ;  /* 0x0000040000097882 */ /* 0x000fe20000000000 */
[--C-:B------:R-:W-:Y:S01]  /*1560*/  SHF.R.S32.HI R14, RZ, 0x2, R11.reuse ;  /* 0x00000002ff0e7819 */ /* 0x100fe2000001140b */
[----:B------:R-:W-:Y:S01]  /*1570*/  UISETP.LT.AND UP0, UPT, UR13, 0x1, UPT ;  /* 0x000000010d00788c */ /* 0x000fe2000bf01270 */
[----:B------:R-:W-:Y:S01]  /*1580*/  SHF.R.S32.HI R15, RZ, 0x1f, R11 ;  /* 0x0000001fff0f7819 */ /* 0x000fe2000001140b */
[----:B------:R-:W-:Y:S01]  /*1590*/  USHF.L.U32 UR22, UR13, 0x1, URZ ;  /* 0x000000010d167899 */ /* 0x000fe2000800063f */
[----:B------:R-:W-:Y:S01]  /*15a0*/  SHF.R.S32.HI R23, RZ, 0x5, R23 ;  /* 0x00000005ff177819 */ /* 0x000fe20000011417 */
[----:B------:R-:W-:Y:S01]  /*15b0*/  USEL UR10, UR13, 0x1, UP0 ;  /* 0x000000010d0a7887 */ /* 0x000fe20008000000 */
[----:B------:R-:W-:Y:S01]  /*15c0*/  LEA.HI R15, R15, R14, RZ, 0x3 ;  /* 0x0000000e0f0f7211 */ /* 0x000fe200078f18ff */
[----:B------:R-:W-:Y:S01]  /*15d0*/  UISETP.NE.AND UP0, UPT, UR7, URZ, UPT ;  /* 0x0000003f0700728c */ /* 0x000fe2000bf05270 */
[----:B------:R-:W-:Y:S01]  /*15e0*/  LOP3.LUT R17, R11, 0xfffffffc, RZ, 0xc0, !PT ;  /* 0xfffffffc0b117812 */ /* 0x000fe200078ec0ff */
[----:B------:R-:W-:Y:S01]  /*15f0*/  UIADD3 UR10, -UR10, UR13, URZ ;  /* 0x0000000d0a0a7290 */ /* 0x000fe2000fffe13f */
[----:B------:R-:W-:Y:S01]  /*1600*/  LOP3.LUT R15, R15, 0xfffffff8, RZ, 0xc0, !PT ;  /* 0xfffffff80f0f7812 */ /* 0x000fe200078ec0ff */
[----:B------:R-:W-:Y:S01]  /*1610*/  USEL UR16, URZ, 0x1, UP0 ;  /* 0x000000013f107887 */ /* 0x000fe20008000000 */
[----:B------:R-:W-:Y:S01]  /*1620*/  LOP3.LUT R87, R7, 0x1, RZ, 0xfc, !PT ;  /* 0x0000000107577812 */ /* 0x000fe200078efcff */
[----:B------:R-:W-:-:S02]  /*1630*/  IMAD.IADD R17, R10, 0x1, -R17 ;  /* 0x000000010a117824 */ /* 0x000fc400078e0a11 */
[----:B------:R-:W-:Y:S02]  /*1640*/  IMAD.IADD R14, R14, 0x1, -R15 ;  /* 0x000000010e0e7824 */ /* 0x000fe400078e0a0f */
[----:B------:R-:W-:Y:S01]  /*1650*/  IMAD.U32 R88, RZ, RZ, UR16 ;  /* 0x00000010ff587e24 */ /* 0x000fe2000f8e00ff */
[----:B0-----:R-:W-:Y:S02]  /*1660*/  ULEA UR9, UR6, UR9, 0x18 ;  /* 0x0000000906097291 */ /* 0x001fe4000f8ec03f */
[--C-:B------:R-:W-:Y:S01]  /*1670*/  SHF.R.S32.HI R15, RZ, 0x1f, R14.reuse ;  /* 0x0000001fff0f7819 */ /* 0x100fe2000001140e */
[----:B------:R-:W-:Y:S01]  /*1680*/  USHF.L.U32 UR6, UR7, 0x3, URZ ;  /* 0x0000000307067899 */ /* 0x000fe2000800063f */
[C-C-:B------:R-:W-:Y:S01]  /*1690*/  IMAD R20, R23.reuse, -0x10, -R14.reuse ;  /* 0xfffffff017147824 */ /* 0x140fe200078e0a0e */
[----:B------:R-:W-:Y:S02]  /*16a0*/  UIADD3 UR7, UR9, 0x200, URZ ;  /* 0x0000020009077890 */ /* 0x000fe4000fffe03f */
[----:B------:R-:W-:Y:S01]  /*16b0*/  ULOP3.LUT UR6, UR6, 0x8, URZ, 0xc0, !UPT ;  /* 0x0000000806067892 */ /* 0x000fe2000f8ec03f */
[----:B------:R-:W-:Y:S01]  /*16c0*/  IMAD.WIDE R10, R23, 0x10, R14 ;  /* 0x00000010170a7825 */ /* 0x000fe200078e020e */
[----:B------:R-:W-:-:S02]  /*16d0*/  UIADD3 UR8, UR9, 0x1c200, URZ ;  /* 0x0001c20009087890 */ /* 0x000fc4000fffe03f */
[----:B------:R-:W-:Y:S02]  /*16e0*/  USHF.R.U32.HI UR7, URZ, 0x4, UR7 ;  /* 0x000000043f077899 */ /* 0x000fe40008011607 */
[----:B------:R-:W-:Y:S02]  /*16f0*/  USHF.R.U32.HI UR8, URZ, 0x4, UR8 ;  /* 0x000000043f087899 */ /* 0x000fe40008011608 */
[----:B------:R-:W-:Y:S02]  /*1700*/  ULOP3.LUT UR24, UR6, 0x8, URZ, 0x3c, !UPT ;  /* 0x0000000806187892 */ /* 0x000fe4000f8e3c3f */
[----:B------:R-:W-:Y:S02]  /*1710*/  ULOP3.LUT UR12, UR6, 0x18, URZ, 0x3c, !UPT ;  /* 0x00000018060c7892 */ /* 0x000fe4000f8e3c3f */
[----:B------:R-:W-:Y:S01]  /*1720*/  UIADD3 UR23, UR9, 0xf0, URZ ;  /* 0x000000f009177890 */ /* 0x000fe2000fffe03f */
[----:B------:R-:W-:Y:S01]  /*1730*/  ULDC UR6, c[0x0][0x284] ;  /* 0x0000a10000067ab9 */ /* 0x000fe20000000800 */
[----:B------:R-:W-:Y:S01]  /*1740*/  ULOP3.LUT UR7, UR7, 0x3fff, URZ, 0xc0, !UPT ;  /* 0x00003fff07077892 */ /* 0x000fe2000f8ec03f */
[----:B------:R-:W-:Y:S01]  /*1750*/  VIADD R20, R20, UR6 ;  /* 0x0000000614147c36 */ /* 0x000fe20008000000 */
[----:B------:R-:W-:-:S02]  /*1760*/  ULOP3.LUT UR8, UR8, 0x3fff, URZ, 0xc0, !UPT ;  /* 0x00003fff08087892 */ /* 0x000fc4000f8ec03f */
[----:B------:R-:W-:Y:S02]  /*1770*/  ULEA UR11, UR11, UR23, 0x3 ;  /* 0x000000170b0b7291 */ /* 0x000fe4000f8e183f */
[----:B------:R-:W-:Y:S02]  /*1780*/  ULOP3.LUT UR14, UR7, 0x10000, URZ, 0xfc, !UPT ;  /* 0x00010000070e7892 */ /* 0x000fe4000f8efc3f */
[----:B------:R-:W-:-:S12]  /*1790*/  ULOP3.LUT UR15, UR8, 0x10000, URZ, 0xfc, !UPT ;  /* 0x00010000080f7892 */ /* 0x000fd8000f8efc3f */
.L_x_112:
[----:B------:R-:W-:Y:S01]  /*17a0*/  SHF.L.U32 R14, R88, 0x1f, RZ ;  /* 0x0000001f580e7819 */ /* 0x000fe200000006ff */
[----:B------:R-:W0:Y:S01]  /*17b0*/  LDC R15, c[0x0][0x28c] ;  /* 0x0000a300ff0f7b82 */ /* 0x000e220000000800 */
[----:B------:R-:W-:Y:S01]  /*17c0*/  UMOV UR6, URZ ;  /* 0x0000003f00067c82 */ /* 0x000fe20008000000 */
[----:B------:R-:W-:Y:S01]  /*17d0*/  UMOV UR25, UR5 ;  /* 0x0000000500197c82 */ /* 0x000fe20008000000 */
[----:B------:R-:W1:Y:S01]  /*17e0*/  SYNCS.PHASECHK.TRANS64.TRYWAIT P1, [UR11+-0x8], R14 ;  /* 0xfffff80eff0075a7 */ /* 0x000e62000802014b */
[----:B0-----:R-:W-:Y:S01]  /*17f0*/  ISETP.GE.AND P2, PT, R15, 0x1, PT ;  /* 0x000000010f00780c */ /* 0x001fe20003f46270 */
[----:B-1-34-:R-:W-:-:S12]  /*1800*/  @!P1 BRA `(.L_x_20) ;  /* 0x0000005400e09947 */ /* 0x01afd80003800000 */
.L_x_144:
[----:B------:R-:W-:Y:S01]  /*1810*/  UMOV UR7, URZ ;  /* 0x0000003f00077c82 */ /* 0x000fe20008000000 */
[----:B------:R-:W-:Y:S01]  /*1820*/  UMOV UR8, URZ ;  /* 0x0000003f00087c82 */ /* 0x000fe20008000000 */
[----:B------:R-:W-:Y:S01]  /*1830*/  CS2R R56, SRZ ;  /* 0x0000000000387805 */ /* 0x000fe2000001ff00 */
[----:B------:R-:W-:Y:S01]  /*1840*/  IMAD.MOV.U32 R21, RZ, RZ, RZ ;  /* 0x000000ffff157224 */ /* 0x000fe200078e00ff */
[----:B------:R-:W-:Y:S02]  /*1850*/  CS2R R58, SRZ ;  /* 0x00000000003a7805 */ /* 0x000fe4000001ff00 */
[----:B------:R-:W-:Y:S02]  /*1860*/  CS2R R60, SRZ ;  /* 0x00000000003c7805 */ /* 0x000fe4000001ff00 */
[----:B------:R-:W-:Y:S02]  /*1870*/  CS2R R62, SRZ ;  /* 0x00000000003e7805 */ /* 0x000fe4000001ff00 */
[----:B------:R-:W-:-:S02]  /*1880*/  CS2R R64, SRZ ;  /* 0x0000000000407805 */ /* 0x000fc4000001ff00 */
[----:B------:R-:W-:Y:S02]  /*1890*/  CS2R R66, SRZ ;  /* 0x0000000000427805 */ /* 0x000fe4000001ff00 */
[----:B------:R-:W-:Y:S02]  /*18a0*/  CS2R R68, SRZ ;  /* 0x0000000000447805 */ /* 0x000fe4000001ff00 */
[----:B------:R-:W-:Y:S02]  /*18b0*/  CS2R R70, SRZ ;  /* 0x0000000000467805 */ /* 0x000fe4000001ff00 */
[----:B------:R-:W-:Y:S02]  /*18c0*/  CS2R R72, SRZ ;  /* 0x0000000000487805 */ /* 0x000fe4000001ff00 */
[----:B------:R-:W-:Y:S02]  /*18d0*/  CS2R R74, SRZ ;  /* 0x00000000004a7805 */ /* 0x000fe4000001ff00 */
[----:B------:R-:W-:-:S02]  /*18e0*/  CS2R R76, SRZ ;  /* 0x00000000004c7805 */ /* 0x000fc4000001ff00 */
[----:B------:R-:W-:Y:S02]  /*18f0*/  CS2R R78, SRZ ;  /* 0x00000000004e7805 */ /* 0x000fe4000001ff00 */
[----:B------:R-:W-:Y:S02]  /*1900*/  CS2R R80, SRZ ;  /* 0x0000000000507805 */ /* 0x000fe4000001ff00 */
[----:B------:R-:W-:Y:S02]  /*1910*/  CS2R R82, SRZ ;  /* 0x0000000000527805 */ /* 0x000fe4000001ff00 */
[----:B------:R-:W-:Y:S01]  /*1920*/  CS2R R84, SRZ ;  /* 0x0000000000547805 */ /* 0x000fe2000001ff00 */
[----:B------:R-:W-:Y:S01]  /*1930*/  IMAD.MOV.U32 R86, RZ, RZ, RZ ;  /* 0x000000ffff567224 */ /* 0x000fe200078e00ff */
[----:B------:R-:W-:Y:S01]  /*1940*/  CS2R R24, SRZ ;  /* 0x0000000000187805 */ /* 0x000fe2000001ff00 */
[----:B------:R-:W-:Y:S01]  /*1950*/  IMAD.U32 R22, RZ, RZ, UR4 ;  /* 0x00000004ff167e24 */ /* 0x000fe2000f8e00ff */
        /* <DEDUP_REMOVED lines=14> */
[----:B------:R-:W-:Y:S01]  /*1a40*/  CS2R R54, SRZ ;  /* 0x0000000000367805 */ /* 0x000fe2000001ff00 */
[----:B------:R-:W-:Y:S06]  /*1a50*/  @!P2 BRA `(.L_x_21) ;  /* 0x00000004008ca947 */ /* 0x000fec0003800000 */
[----:B------:R-:W-:-:S13]  /*1a60*/  ISETP.NE.AND P2, PT, R87, 0x3, PT ;  /* 0x000000035700780c */ /* 0x000fda0003f45270 */
[----:B------:R-:W-:Y:S05]  /*1a70*/  @!P2 BRA `(.L_x_22) ;  /* 0x000000000004a947 */ /* 0x000fea0003800000 */
[----:B------:R-:W-:Y:S01]  /*1a80*/  BPT.TRAP 0x1 ;  /* 0x000000040000795c */ /* 0x000fe20000300000 */
.L_x_22:
[----:B------:R-:W-:Y:S01]  /*1a90*/  ULEA UR6, UR5, UR9, 0x3 ;  /* 0x0000000905067291 */ /* 0x000fe2000f8e183f */
[----:B0-----:R-:W-:-:S05]  /*1aa0*/  IMAD.U32 R14, RZ, RZ, UR4 ;  /* 0x00000004ff0e7e24 */ /* 0x001fca000f8e00ff */
[----:B------:R-:W-:-:S04]  /*1ab0*/  SHF.L.U32 R14, R14, 0x1f, RZ ;  /* 0x0000001f0e0e7819 */ /* 0x000fc800000006ff */
[----:B------:R0:W1:Y:S01]  /*1ac0*/  SYNCS.PHASECHK.TRANS64.TRYWAIT P1, [UR6], R14 ;  /* 0x0000000eff0075a7 */ /* 0x0000620008020146 */
[----:B------:R-:W-:Y:S05]  /*1ad0*/  @!P2 BRA `(.L_x_23) ;  /* 0x000000000004a947 */ /* 0x000fea0003800000 */
[----:B------:R-:W-:Y:S01]  /*1ae0*/  BPT.TRAP 0x1 ;  /* 0x000000040000795c */ /* 0x000fe20000300000 */
.L_x_23:
[----:B-1----:R-:W-:Y:S05]  /*1af0*/  @P1 BRA `(.L_x_24) ;  /* 0x0000000000081947 */ /* 0x002fea0003800000 */
[----:B------:R-:W1:Y:S02]  /*1b00*/  SYNCS.PHASECHK.TRANS64.TRYWAIT P1, [UR6], R14 ;  /* 0x0000000eff0075a7 */ /* 0x000e640008020146 */
[----:B-1----:R-:W-:Y:S05]  /*1b10*/  @!P1 BRA `(.L_x_25) ;  /* 0x0000005400349947 */ /* 0x002fea0003800000 */
.L_x_24:
[----:B------:R-:W-:Y:S01]  /*1b20*/  ULEA UR6, UR5, UR14, 0x9 ;  /* 0x0000000e05067291 */ /* 0x000fe2000f8e483f */
[----:B------:R-:W-:Y:S01]  /*1b30*/  WARPGROUP.ARRIVE ;  /* 0x00000000000079c5 */ /* 0x000fe20000000000 */
[----:B------:R-:W-:Y:S01]  /*1b40*/  ULEA UR7, UR5, UR15, 0x9 ;  /* 0x0000000f05077291 */ /* 0x000fe2000f8e483f */
[----:B------:R-:W-:Y:S01]  /*1b50*/  CS2R R56, SRZ ;  /* 0x0000000000387805 */ /* 0x000fe2000001ff00 */
[----:B------:R-:W-:Y:S01]  /*1b60*/  UMOV UR17, 0x40000040 ;  /* 0x4000004000117882 */ /* 0x000fe20000000000 */
[----:B------:R-:W-:Y:S01]  /*1b70*/  UMOV UR19, 0x40000040 ;  /* 0x4000004000137882 */ /* 0x000fe20000000000 */
[----:B------:R-:W-:Y:S01]  /*1b80*/  IMAD.MOV.U32 R21, RZ, RZ, RZ ;  /* 0x000000ffff157224 */ /* 0x000fe200078e00ff */
[----:B------:R-:W-:Y:S01]  /*1b90*/  UMOV UR16, UR6 ;  /* 0x0000000600107c82 */ /* 0x000fe20008000000 */
[----:B------:R-:W-:Y:S01]  /*1ba0*/  CS2R R58, SRZ ;  /* 0x00000000003a7805 */ /* 0x000fe2000001ff00 */
[----:B------:R-:W-:Y:S01]  /*1bb0*/  UMOV UR18, UR7 ;  /* 0x0000000700127c82 */ /* 0x000fe20008000000 */
[----:B------:R-:W-:Y:S01]  /*1bc0*/  CS2R R60, SRZ ;  /* 0x00000000003c7805 */ /* 0x000fe2000001ff00 */
[----:B------:R-:W-:Y:S01]  /*1bd0*/  QGMMA.64x64x32.F32.E4M3.E4M3 R24, gdesc[UR16], RZ, !UPT ;  /* 0x00e00000101879f3 */ /* 0x000fe2000c7008ff */
[----:B------:R-:W-:Y:S01]  /*1be0*/  UIADD3 UR16, UR6, 0x2, URZ ;  /* 0x0000000206107890 */ /* 0x000fe2000fffe03f */
[----:B------:R-:W-:Y:S01]  /*1bf0*/  CS2R R62, SRZ ;  /* 0x00000000003e7805 */ /* 0x000fe2000001ff00 */
[----:B------:R-:W-:Y:S01]  /*1c00*/  UIADD3 UR18, UR7, 0x2, URZ ;  /* 0x0000000207127890 */ /* 0x000fe2000fffe03f */
[----:B------:R-:W-:Y:S01]  /*1c10*/  CS2R R64, SRZ ;  /* 0x0000000000407805 */ /* 0x000fe2000001ff00 */
[----:B------:R-:W-:Y:S01]  /*1c20*/  UMOV UR17, 0x40000040 ;  /* 0x4000004000117882 */ /* 0x000fe20000000000 */
[----:B------:R-:W-:Y:S01]  /*1c30*/  UMOV UR19, 0x40000040 ;  /* 0x4000004000137882 */ /* 0x000fe20000000000 */
        /* <DEDUP_REMOVED lines=9> */
[----:B------:R-:W-:Y:S01]  /*1cd0*/  CS2R R84, SRZ ;  /* 0x0000000000547805 */ /* 0x000fe2000001ff00 */
[----:B------:R-:W-:Y:S01]  /*1ce0*/  IMAD.MOV.U32 R86, RZ, RZ, RZ ;  /* 0x000000ffff567224 */ /* 0x000fe200078e00ff */
[----:B------:R-:W-:Y:S01]  /*1cf0*/  QGMMA.64x64x32.F32.E4M3.E4M3 R24, gdesc[UR16], R24 ;  /* 0x00e00000101879f3 */ /* 0x000fe20008700818 */
[----:B------:R-:W-:Y:S02]  /*1d00*/  UIADD3 UR16, UR6, 0x4, URZ ;  /* 0x0000000406107890 */ /* 0x000fe4000fffe03f */
[----:B------:R-:W-:Y:S01]  /*1d10*/  UIADD3 UR18, UR7, 0x4, URZ ;  /* 0x0000000407127890 */ /* 0x000fe2000fffe03f */
[----:B------:R-:W-:Y:S01]  /*1d20*/  UMOV UR17, 0x40000040 ;  /* 0x4000004000117882 */ /* 0x000fe20000000000 */
[----:B------:R-:W-:-:S07]  /*1d30*/  UMOV UR19, 0x40000040 ;  /* 0x4000004000137882 */ /* 0x000fce0000000000 */
[----:B------:R-:W-:Y:S01]  /*1d40*/  QGMMA.64x64x32.F32.E4M3.E4M3 R24, gdesc[UR16], R24 ;  /* 0x00e00000101879f3 */ /* 0x000fe20008700818 */
[----:B------:R-:W-:Y:S02]  /*1d50*/  UIADD3 UR18, UR7, 0x6, URZ ;  /* 0x0000000607127890 */ /* 0x000fe4000fffe03f */
[----:B------:R-:W-:Y:S01]  /*1d60*/  UIADD3 UR16, UR6, 0x6, URZ ;  /* 0x0000000606107890 */ /* 0x000fe2000fffe03f */
[----:B------:R-:W-:Y:S01]  /*1d70*/  ULDC UR7, c[0x0][0x50c] ;  /* 0x0001430000077ab9 */ /* 0x000fe20000000800 */
[----:B------:R-:W-:Y:S01]  /*1d80*/  UMOV UR17, 0x40000040 ;  /* 0x4000004000117882 */ /* 0x000fe20000000000 */
[----:B------:R-:W-:Y:S01]  /*1d90*/  UISETP.NE.AND UP0, UPT, UR7, 0x4, UPT ;  /* 0x000000040700788c */ /* 0x000fe2000bf05270 */
[----:B------:R-:W-:Y:S01]  /*1da0*/  UMOV UR19, 0x40000040 ;  /* 0x4000004000137882 */ /* 0x000fe20000000000 */
[----:B------:R-:W-:Y:S02]  /*1db0*/  UMOV UR6, 0x4 ;  /* 0x0000000400067882 */ /* 0x000fe40000000000 */
[----:B------:R-:W-:-:S06]  /*1dc0*/  USEL UR7, URZ, 0x1, UP0 ;  /* 0x000000013f077887 */ /* 0x000fcc0008000000 */
[----:B------:R-:W-:Y:S01]  /*1dd0*/  ISETP.NE.AND P1, PT, RZ, UR7, PT ;  /* 0x00000007ff007c0c */ /* 0x000fe2000bf25270 */
[----:B------:R-:W-:-:S12]  /*1de0*/  QGMMA.64x64x32.F32.E4M3.E4M3 R24, gdesc[UR16], R24, gsb0 ;  /* 0x00e00000101879f3 */ /* 0x000fd80008000818 */
[----:B------:R-:W-:Y:S05]  /*1df0*/  @!P1 BRA `(.L_x_26) ;  /* 0x0000000000889947 */ /* 0x000fea0003800000 */
[----:B------:R-:W-:Y:S02]  /*1e00*/  WARPGROUP.DEPBAR.LE gsb0, 0x0 ;  /* 0x00008000000079c5 */ /* 0x000fe40000010000 */
[----:B------:R-:W-:-:S01]  /*1e10*/  FADD R85, RZ, R24 ;  /* 0x00000018ff557221 */ /* 0x000fc20000000000 */
[----:B------:R-:W-:Y:S01]  /*1e20*/  FADD R86, RZ, R25 ;  /* 0x00000019ff567221 */ /* 0x000fe20000000000 */
        /* <DEDUP_REMOVED lines=30> */
[----:B------:R-:W-:-:S06]  /*2010*/  UMOV UR6, URZ ;  /* 0x0000003f00067c82 */ /* 0x000fcc0008000000 */
.L_x_26:
[----:B------:R-:W-:-:S04]  /*2020*/  UIADD3 UR25, UR5, 0x1, URZ ;  /* 0x0000000105197890 */ /* 0x000fc8000fffe03f */
[----:B------:R-:W-:-:S04]  /*2030*/  UISETP.NE.AND UP0, UPT, UR25, 0xe, UPT ;  /* 0x0000000e1900788c */ /* 0x000fc8000bf05270 */
[----:B------:R-:W-:Y:S02]  /*2040*/  USEL UR8, URZ, 0x1, UP0 ;  /* 0x000000013f087887 */ /* 0x000fe40008000000 */
[----:B------:R-:W-:Y:S02]  /*2050*/  USEL UR25, UR25, URZ, UP0 ;  /* 0x0000003f19197287 */ /* 0x000fe40008000000 */
[----:B------:R-:W-:-:S06]  /*2060*/  ULOP3.LUT UR8, UR4, UR8, URZ, 0x3c, !UPT ;  /* 0x0000000804087292 */ /* 0x000fcc000f8e3c3f */
[----:B------:R-:W-:Y:S01]  /*2070*/  IMAD.U32 R22, RZ, RZ, UR8 ;  /* 0x00000008ff167e24 */ /* 0x000fe2000f8e00ff */
[----:B------:R-:W-:-:S06]  /*2080*/  UMOV UR8, 0x1 ;  /* 0x0000000100087882 */ /* 0x000fcc0000000000 */
.L_x_21:
[----:B------:R-:W-:-:S06]  /*2090*/  UISETP.GE.AND UP0, UPT, UR10, 0x1, UPT ;  /* 0x000000010a00788c */ /* 0x000fcc000bf06270 */
[----:B------:R-:W-:-:S13]  /*20a0*/  PLOP3.LUT P1, PT, PT, PT, UP0, 0x80, 0x0 ;  /* 0x000000000000781c */ /* 0x000fda0003f2f008 */
[----:B------:R-:W-:Y:S05]  /*20b0*/  @!P1 BRA `(.L_x_27) ;  /* 0x0000000400949947 */ /* 0x000fea0003800000 */
[----:B01----:R-:W-:Y:S01]  /*20c0*/  IMAD.U32 R14, RZ, RZ, UR10 ;  /* 0x0000000aff0e7e24 */ /* 0x003fe2000f8e00ff */
[----:B------:R-:W-:Y:S01]  /*20d0*/  ULDC UR26, c[0x0][0x50c] ;  /* 0x00014300001a7ab9 */ /* 0x000fe20000000800 */
[----:B------:R-:W-:-:S07]  /*20e0*/  IMAD.U32 R15, RZ, RZ, UR5 ;  /* 0x00000005ff0f7e24 */ /* 0x000fce000f8e00ff */
.L_x_35:
[----:B------:R-:W-:-:S13]  /*20f0*/  ISETP.NE.AND P2, PT, R87, 0x3, PT ;  /* 0x000000035700780c */ /* 0x000fda0003f45270 */
[----:B0-----:R-:W-:Y:S05]  /*2100*/  @!P2 BRA `(.L_x_28) ;  /* 0x000000000004a947 */ /* 0x001fea0003800000 */
[----:B------:R-:W-:Y:S01]  /*2110*/  BPT.TRAP 0x1 ;  /* 0x000000040000795c */ /* 0x000fe20000300000 */
.L_x_28:
[----:B------:R-:W-:Y:S01]  /*2120*/  ULEA UR16, UR25, UR9, 0x3 ;  /* 0x0000000919107291 */ /* 0x000fe2000f8e183f */
[----:B------:R-:W-:-:S08]  /*2130*/  SHF.L.U32 R18, R22, 0x1f, RZ ;  /* 0x0000001f16127819 */ /* 0x000fd000000006ff */
[----:B------:R0:W1:Y:S01]  /*2140*/  SYNCS.PHASECHK.TRANS64.TRYWAIT P1, [UR16], R18 ;  /* 0x00000012ff0075a7 */ /* 0x0000620008020150 */
[----:B------:R-:W-:Y:S05]  /*2150*/  @!P2 BRA `(.L_x_29) ;  /* 0x000000000004a947 */ /* 0x000fea0003800000 */
[----:B------:R-:W-:Y:S01]  /*2160*/  BPT.TRAP 0x1 ;  /* 0x000000040000795c */ /* 0x000fe20000300000 */
.L_x_29:
[----:B-1----:R-:W-:Y:S05]  /*2170*/  @P1 BRA `(.L_x_30) ;  /* 0x0000000000081947 */ /* 0x002fea0003800000 */
[----:B------:R-:W1:Y:S02]  /*2180*/  SYNCS.PHASECHK.TRANS64.TRYWAIT P1, [UR16], R18 ;  /* 0x00000012ff0075a7 */ /* 0x000e640008020150 */
[----:B-1----:R-:W-:Y:S05]  /*2190*/  @!P1 BRA `(.L_x_31) ;  /* 0x0000004c00ac9947 */ /* 0x002fea0003800000 */
.L_x_30:
[----:B------:R-:W-:Y:S01]  /*21a0*/  UISETP.NE.AND UP0, UPT, UR7, URZ, UPT ;  /* 0x0000003f0700728c */ /* 0x000fe2000bf05270 */
[----:B------:R-:W-:Y:S01]  /*21b0*/  WARPGROUP.ARRIVE ;  /* 0x00000000000079c5 */ /* 0x000fe20000000000 */
[----:B------:R-:W-:Y:S02]  /*21c0*/  ULEA UR7, UR25, UR14, 0x9 ;  /* 0x0000000e19077291 */ /* 0x000fe4000f8e483f */
[----:B------:R-:W-:Y:S01]  /*21d0*/  USEL UR8, UR8, URZ, !UP0 ;  /* 0x0000003f08087287 */ /* 0x000fe2000c000000 */
[----:B------:R-:W-:Y:S01]  /*21e0*/  UMOV UR17, 0x40000040 ;  /* 0x4000004000117882 */ /* 0x000fe20000000000 */
[----:B------:R-:W-:Y:S02]  /*21f0*/  UMOV UR19, 0x40000040 ;  /* 0x4000004000137882 */ /* 0x000fe40000000000 */
[----:B------:R-:W-:Y:S02]  /*2200*/  UISETP.NE.U32.AND UP0, UPT, UR8, URZ, UPT ;  /* 0x0000003f0800728c */ /* 0x000fe4000bf05070 */
[----:B------:R-:W-:Y:S01]  /*2210*/  ULEA UR8, UR25, UR15, 0x9 ;  /* 0x0000000f19087291 */ /* 0x000fe2000f8e483f */
[----:B------:R-:W-:Y:S01]  /*2220*/  UMOV UR16, UR7 ;  /* 0x0000000700107c82 */ /* 0x000fe20008000000 */
[----:B------:R-:W-:-:S05]  /*2230*/  UIADD3 UR6, UR6, 0x4, URZ ;  /* 0x0000000406067890 */ /* 0x000fca000fffe03f */
[----:B------:R-:W-:Y:S02]  /*2240*/  UMOV UR18, UR8 ;  /* 0x0000000800127c82 */ /* 0x000fe40008000000 */
[----:B------:R-:W-:Y:S01]  /*2250*/  QGMMA.64x64x32.F32.E4M3.E4M3 R24, gdesc[UR16], R24, UP0 ;  /* 0x00e00000101879f3 */ /* 0x000fe2000bf00818 */
[----:B------:R-:W-:Y:S02]  /*2260*/  UIADD3 UR16, UR7, 0x2, URZ ;  /* 0x0000000207107890 */ /* 0x000fe4000fffe03f */
[----:B------:R-:W-:Y:S01]  /*2270*/  UIADD3 UR18, UR8, 0x2, URZ ;  /* 0x0000000208127890 */ /* 0x000fe2000fffe03f */
[----:B------:R-:W-:Y:S01]  /*2280*/  UMOV UR17, 0x40000040 ;  /* 0x4000004000117882 */ /* 0x000fe20000000000 */
[----:B------:R-:W-:Y:S01]  /*2290*/  UMOV UR19, 0x40000040 ;  /* 0x4000004000137882 */ /* 0x000fe20000000000 */
[----:B------:R-:W-:-:S06]  /*22a0*/  UISETP.NE.AND UP0, UPT, UR6, UR26, UPT ;  /* 0x0000001a0600728c */ /* 0x000fcc000bf05270 */
        /* <DEDUP_REMOVED lines=8> */
[----:B------:R-:W-:Y:S01]  /*2330*/  UMOV UR17, 0x40000040 ;  /* 0x4000004000117882 */ /* 0x000fe20000000000 */
[----:B------:R-:W-:Y:S01]  /*2340*/  UMOV UR19, 0x40000040 ;  /* 0x4000004000137882 */ /* 0x000fe20000000000 */
[----:B------:R-:W-:-:S06]  /*2350*/  USEL UR7, URZ, 0x1, UP0 ;  /* 0x000000013f077887 */ /* 0x000fcc0008000000 */
[----:B------:R-:W-:Y:S01]  /*2360*/  ISETP.NE.AND P1, PT, RZ, UR7, PT ;  /* 0x00000007ff007c0c */ /* 0x000fe2000bf25270 */
[----:B------:R-:W-:Y:S03]  /*2370*/  QGMMA.64x64x32.F32.E4M3.E4M3 R24, gdesc[UR16], R24, gsb0 ;  /* 0x00e00000101879f3 */ /* 0x000fe60008000818 */
[----:B------:R-:W-:-:S09]  /*2380*/  WARPGROUP.DEPBAR.LE gsb0, 0x1 ;  /* 0x00008000000079c5 */ /* 0x000fd20000010100 */
[----:B------:R-:W-:Y:S05]  /*2390*/  @!P1 BRA `(.L_x_32) ;  /* 0x0000000000889947 */ /* 0x000fea0003800000 */
[----:B------:R-:W-:Y:S02]  /*23a0*/  WARPGROUP.DEPBAR.LE gsb0, 0x0 ;  /* 0x00008000000079c5 */ /* 0x000fe40000010000 */
[----:B------:R-:W-:-:S01]  /*23b0*/  FADD R85, R24, R85 ;  /* 0x0000005518557221 */ /* 0x000fc20000000000 */
[----:B------:R-:W-:Y:S01]  /*23c0*/  FADD R86, R25, R86 ;  /* 0x0000005619567221 */ /* 0x000fe20000000000 */
        /* <DEDUP_REMOVED lines=30> */
[----:B------:R-:W-:-:S06]  /*25b0*/  UMOV UR6, URZ ;  /* 0x0000003f00067c82 */ /* 0x000fcc0008000000 */
.L_x_32:
[----:B------:R-:W-:Y:S05]  /*25c0*/  @!P2 BRA `(.L_x_33) ;  /* 0x000000000004a947 */ /* 0x000fea0003800000 */
[----:B------:R-:W-:Y:S01]  /*25d0*/  BPT.TRAP 0x1 ;  /* 0x000000040000795c */ /* 0x000fe20000300000 */
.L_x_33:
[----:B01----:R-:W-:Y:S02]  /*25e0*/  @P0 LEA R18, R15, UR9, 0x3 ;  /* 0x000000090f120c11 */ /* 0x003fe4000f8e18ff */
[----:B------:R-:W-:-:S03]  /*25f0*/  ISETP.GT.U32.AND P1, PT, R7, 0x1, PT ;  /* 0x000000010700780c */ /* 0x000fc60003f24070 */
[----:B------:R-:W-:-:S05]  /*2600*/  @P0 VIADD R19, R18, 0x70 ;  /* 0x0000007012130836 */ /* 0x000fca0000000000 */
[----:B------:R-:W-:-:S04]  /*2610*/  @P0 PRMT R19, R12, 0x654, R19 ;  /* 0x000006540c130816 */ /* 0x000fc80000000013 */
[----:B------:R0:W-:Y:S01]  /*2620*/  @P0 SYNCS.ARRIVE.TRANS64.RED.A1T0 RZ, [R19+URZ], RZ ;  /* 0x000000ff13ff09a7 */ /* 0x0001e2000810043f */
[----:B------:R-:W-:Y:S05]  /*2630*/  @P1 BRA `(.L_x_34) ;  /* 0x0000000000041947 */ /* 0x000fea0003800000 */
[----:B------:R-:W-:Y:S01]  /*2640*/  BPT.TRAP 0x1 ;  /* 0x000000040000795c */ /* 0x000fe20000300000 */
.L_x_34:
[----:B------:R-:W-:Y:S01]  /*2650*/  UIADD3 UR25, UR25, 0x1, URZ ;  /* 0x0000000119197890 */ /* 0x000fe2000fffe03f */
[C---:B------:R-:W-:Y:S01]  /*2660*/  ISETP.GT.AND P2, PT, R14.reuse, 0x1, PT ;  /* 0x000000010e00780c */ /* 0x040fe20003f44270 */
[----:B------:R-:W-:Y:S02]  /*2670*/  VIADD R15, R15, 0x1 ;  /* 0x000000010f0f7836 */ /* 0x000fe40000000000 */
[----:B------:R-:W-:Y:S01]  /*2680*/  UISETP.NE.AND UP0, UPT, UR25, 0xe, UPT ;  /* 0x0000000e1900788c */ /* 0x000fe2000bf05270 */
[----:B------:R-:W-:Y:S02]  /*2690*/  VIADD R14, R14, 0xffffffff ;  /* 0xffffffff0e0e7836 */ /* 0x000fe40000000000 */
[C---:B------:R-:W-:Y:S01]  /*26a0*/  ISETP.NE.AND P1, PT, R15.reuse, 0xe, PT ;  /* 0x0000000e0f00780c */ /* 0x040fe20003f25270 */
[----:B------:R-:W-:Y:S02]  /*26b0*/  USEL UR8, URZ, 0x1, UP0 ;  /* 0x000000013f087887 */ /* 0x000fe40008000000 */
[----:B------:R-:W-:Y:S01]  /*26c0*/  USEL UR25, UR25, URZ, UP0 ;  /* 0x0000003f19197287 */ /* 0x000fe20008000000 */
[----:B------:R-:W-:-:S03]  /*26d0*/  SEL R15, R15, RZ, P1 ;  /* 0x000000ff0f0f7207 */ /* 0x000fc60000800000 */
[----:B------:R-:W-:Y:S01]  /*26e0*/  LOP3.LUT R22, R22, UR8, RZ, 0x3c, !PT ;  /* 0x0000000816167c12 */ /* 0x000fe2000f8e3cff */
[----:B------:R-:W-:Y:S01]  /*26f0*/  UMOV UR8, 0x1 ;  /* 0x0000000100087882 */ /* 0x000fe20000000000 */
[----:B------:R-:W-:Y:S06]  /*2700*/  @P2 BRA `(.L_x_35) ;  /* 0xfffffff800782947 */ /* 0x000fec000383ffff */
.L_x_27:
[----:B------:R-:W-:Y:S01]  /*2710*/  UISETP.NE.AND UP0, UPT, UR6, URZ, UPT ;  /* 0x0000003f0600728c */ /* 0x000fe2000bf05270 */
[----:B01----:R-:W0:Y:S01]  /*2720*/  LDC R14, c[0x0][0x28c] ;  /* 0x0000a300ff0e7b82 */ /* 0x003e220000000800 */
[----:B------:R-:W-:Y:S02]  /*2730*/  IMAD.U32 R15, RZ, RZ, UR24 ;  /* 0x00000018ff0f7e24 */ /* 0x000fe4000f8e00ff */
[----:B------:R-:W-:-:S06]  /*2740*/  USEL UR6, URZ, 0x1, !UP0 ;  /* 0x000000013f067887 */ /* 0x000fcc000c000000 */
[----:B------:R-:W-:-:S13]  /*2750*/  ISETP.NE.AND P1, PT, RZ, UR6, PT ;  /* 0x00000006ff007c0c */ /* 0x000fda000bf25270 */
[----:B------:R-:W-:Y:S05]  /*2760*/  @!P1 BRA `(.L_x_36) ;  /* 0x0000000000849947 */ /* 0x000fea0003800000 */
[----:B------:R-:W-:Y:S02]  /*2770*/  WARPGROUP.DEPBAR.LE gsb0, 0x0 ;  /* 0x00008000000079c5 */ /* 0x000fe40000010000 */
[----:B------:R-:W-:Y:S01]  /*2780*/  FADD R85, R24, R85 ;  /* 0x0000005518557221 */ /* 0x000fe20000000000 */
        /* <DEDUP_REMOVED lines=30> */
[----:B------:R-:W-:-:S07]  /*2970*/  FADD R56, R56, R55 ;  /* 0x0000003738387221 */ /* 0x000fce0000000000 */
.L_x_36:
[----:B0-----:R-:W-:Y:S01]  /*2980*/  ISETP.GE.AND P1, PT, R14, 0x1, PT ;  /* 0x000000010e00780c */ /* 0x001fe20003f26270 */
[----:B------:R0:W-:Y:S01]  /*2990*/  SYNCS.ARRIVE.TRANS64.A1T0 RZ, [R15+UR23], RZ ;  /* 0x000000ff0fff79a7 */ /* 0x0001e20008100017 */
[----:B------:R-:W-:-:S11]  /*29a0*/  WARPGROUP.DEPBAR.LE gsb0, 0x0 ;  /* 0x00008000000079c5 */ /* 0x000fd60000010000 */
[----:B------:R-:W-:Y:S05]  /*29b0*/  @!P1 BRA `(.L_x_37) ;  /* 0x00000000004c9947 */ /* 0x000fea0003800000 */
[----:B------:R-:W-:-:S13]  /*29c0*/  ISETP.NE.AND P1, PT, R87, 0x3, PT ;  /* 0x000000035700780c */ /* 0x000fda0003f25270 */
[----:B------:R-:W-:Y:S05]  /*29d0*/  @!P1 BRA `(.L_x_38) ;  /* 0x0000000000049947 */ /* 0x000fea0003800000 */
[----:B------:R-:W-:Y:S01]  /*29e0*/  BPT.TRAP 0x1 ;  /* 0x000000040000795c */ /* 0x000fe20000300000 */
.L_x_38:
[----:B------:R-:W-:Y:S01]  /*29f0*/  BSSY B0, `(.L_x_39) ;  /* 0x000000d000007945 */ /* 0x000fe20003800000 */
[----:B------:R-:W-:-:S03]  /*2a00*/  ISETP.GT.U32.AND P1, PT, R7, 0x1, PT ;  /* 0x000000010700780c */ /* 0x000fc60003f24070 */
[----:B------:R-:W-:Y:S10]  /*2a10*/  @!P0 BRA `(.L_x_40) ;  /* 0x0000000000288947 */ /* 0x000ff40003800000 */
[----:B------:R-:W-:-:S04]  /*2a20*/  UIADD3 UR8, UR10, UR5, URZ ;  /* 0x000000050a087290 */ /* 0x000fc8000fffe03f */
[----:B------:R-:W-:-:S04]  /*2a30*/  USHF.R.U32.HI UR6, URZ, 0x1, UR8 ;  /* 0x000000013f067899 */ /* 0x000fc80008011608 */
[----:B------:R-:W-:-:S04]  /*2a40*/  UIMAD.WIDE.U32 UR6, UR6, -0x6db6db6d, URZ ;  /* 0x92492493060678a5 */ /* 0x000fc8000f8e003f */
[----:B------:R-:W-:-:S04]  /*2a50*/  USHF.R.U32.HI UR6, URZ, 0x2, UR7 ;  /* 0x000000023f067899 */ /* 0x000fc80008011607 */
[----:B------:R-:W-:-:S04]  /*2a60*/  UIMAD UR8, UR6, -0xe, UR8 ;  /* 0xfffffff2060878a4 */ /* 0x000fc8000f8e0208 */
[----:B------:R-:W-:-:S04]  /*2a70*/  ULEA UR8, UR8, UR9, 0x3 ;  /* 0x0000000908087291 */ /* 0x000fc8000f8e183f */
[----:B------:R-:W-:-:S06]  /*2a80*/  UIADD3 UR8, UR8, 0x70, URZ ;  /* 0x0000007008087890 */ /* 0x000fcc000fffe03f */
[----:B0-----:R-:W-:-:S05]  /*2a90*/  IMAD.U32 R15, RZ, RZ, UR8 ;  /* 0x00000008ff0f7e24 */ /* 0x001fca000f8e00ff */
[----:B------:R-:W-:-:S04]  /*2aa0*/  PRMT R14, R12, 0x654, R15 ;  /* 0x000006540c0e7816 */ /* 0x000fc8000000000f */
[----:B------:R1:W-:Y:S03]  /*2ab0*/  SYNCS.ARRIVE.TRANS64.RED.A1T0 RZ, [R14+URZ], RZ ;  /* 0x000000ff0eff79a7 */ /* 0x0003e6000810043f */
.L_x_40:
[----:B------:R-:W-:Y:S05]  /*2ac0*/  BSYNC B0 ;  /* 0x0000000000007941 */ /* 0x000fea0003800000 */
.L_x_39:
[----:B------:R-:W-:Y:S05]  /*2ad0*/  @P1 BRA `(.L_x_37) ;  /* 0x0000000000041947 */ /* 0x000fea0003800000 */
[----:B------:R-:W-:Y:S01]  /*2ae0*/  BPT.TRAP 0x1 ;  /* 0x000000040000795c */ /* 0x000fe20000300000 */
.L_x_37:
[----:B-1----:R-:W-:Y:S01]  /*2af0*/  SHF.L.U32 R14, R88, 0x1f, RZ ;  /* 0x0000001f580e7819 */ /* 0x002fe200000006ff */
[----:B------:R-:W-:Y:S01]  /*2b00*/  UIADD3 UR5, UR22, UR5, URZ ;  /* 0x0000000516057290 */ /* 0x000fe2000fffe03f */
[----:B------:R-:W1:Y:S01]  /*2b10*/  LDC R24, c[0x0][0x288] ;  /* 0x0000a200ff187b82 */ /* 0x000e620000000800 */
[----:B------:R-:W-:Y:S01]  /*2b20*/  UISETP.GE.U32.AND UP1, UPT, UR22, 0xe, UPT ;  /* 0x0000000e1600788c */ /* 0x000fe2000bf26070 */
[----:B------:R-:W-:Y:S01]  /*2b30*/  IMAD.SHL.U32 R22, R17, 0x2, RZ ;  /* 0x0000000211167824 */ /* 0x000fe200078e00ff */
[----:B------:R-:W-:Y:S02]  /*2b40*/  UISETP.GT.U32.AND UP0, UPT, UR5, 0xd, UPT ;  /* 0x0000000d0500788c */ /* 0x000fe4000bf04070 */
[----:B------:R-:W-:Y:S02]  /*2b50*/  USHF.R.U32.HI UR6, URZ, 0x1, UR5 ;  /* 0x000000013f067899 */ /* 0x000fe40008011605 */
[----:B------:R-:W-:Y:S01]  /*2b60*/  UISETP.LT.U32.AND UP0, UPT, UR22, 0xe, UP0 ;  /* 0x0000000e1600788c */ /* 0x000fe20008701070 */
[----:B------:R-:W3:Y:S01]  /*2b70*/  SYNCS.PHASECHK.TRANS64.TRYWAIT P1, [UR11+0x8], R14 ;  /* 0x0000080eff0075a7 */ /* 0x000ee2000802014b */
[----:B------:R-:W-:Y:S01]  /*2b80*/  UIMAD.WIDE.U32 UR6, UR6, -0x6db6db6d, URZ ;  /* 0x92492493060678a5 */ /* 0x000fe2000f8e003f */
[----:B------:R-:W-:Y:S01]  /*2b90*/  SHF.R.S32.HI R23, RZ, 0x1f, R22 ;  /* 0x0000001fff177819 */ /* 0x000fe20000011416 */
[----:B------:R-:W-:-:S02]  /*2ba0*/  USEL UR8, URZ, 0x1, !UP0 ;  /* 0x000000013f087887 */ /* 0x000fc4000c000000 */
[----:B------:R-:W-:Y:S02]  /*2bb0*/  USHF.R.U32.HI UR6, URZ, 0x2, UR7 ;  /* 0x000000023f067899 */ /* 0x000fe40008011607 */
[----:B------:R-:W-:Y:S02]  /*2bc0*/  ULOP3.LUT UR4, UR4, UR8, URZ, 0x3c, !UPT ;  /* 0x0000000804047292 */ /* 0x000fe4000f8e3c3f */
[----:B------:R-:W-:Y:S02]  /*2bd0*/  UIMAD UR5, UR6, -0xe, UR5 ;  /* 0xfffffff2060578a4 */ /* 0x000fe4000f8e0205 */
[----:B------:R-:W-:Y:S01]  /*2be0*/  @UP1 ULOP3.LUT UR4, UR4, 0x1, UR6, 0x78, !UPT ;  /* 0x0000000104041892 */ /* 0x000fe2000f8e7806 */
[----:B-1-3--:R-:W-:Y:S11]  /*2bf0*/  @!P1 BRA `(.L_x_41) ;  /* 0x00000044002c9947 */ /* 0x00aff60003800000 */
.L_x_145:
[----:B------:R-:W-:Y:S01]  /*2c00*/  IMAD.SHL.U32 R25, R6, 0x40, RZ ;  /* 0x0000004006197824 */ /* 0x000fe200078e00ff */
[----:B------:R-:W-:Y:S01]  /*2c10*/  ULDC UR8, c[0x0][0x284] ;  /* 0x0000a10000087ab9 */ /* 0x000fe20000000800 */
[----:B------:R-:W-:Y:S01]  /*2c20*/  IMAD.SHL.U32 R31, R4, 0x40, RZ ;  /* 0x00000040041f7824 */ /* 0x000fe200078e00ff */
[----:B------:R-:W-:Y:S01]  /*2c30*/  SHF.R.S32.HI R32, RZ, 0x1f, R5 ;  /* 0x0000001fff207819 */ /* 0x000fe20000011405 */
[----:B------:R-:W-:Y:S01]  /*2c40*/  ULDC.64 UR6, c[0x0][0x5d0] ;  /* 0x0001740000067ab9 */ /* 0x000fe20000000a00 */
[----:B------:R-:W-:Y:S01]  /*2c50*/  ISETP.GE.AND P1, PT, R25, UR8, PT ;  /* 0x0000000819007c0c */ /* 0x000fe2000bf26270 */
[----:B0-----:R-:W-:Y:S01]  /*2c60*/  IMAD.WIDE.U32 R14, R5, UR6, R22 ;  /* 0x00000006050e7c25 */ /* 0x001fe2000f8e0016 */
[----:B------:R-:W-:Y:S02]  /*2c70*/  SHF.R.S32.HI R30, RZ, 0x1f, R31 ;  /* 0x0000001fff1e7819 */ /* 0x000fe4000001141f */
[C---:B------:R-:W-:Y:S01]  /*2c80*/  ISETP.GE.OR P1, PT, R31.reuse, R24, P1 ;  /* 0x000000181f00720c */ /* 0x040fe20000f26670 */
[----:B------:R-:W-:Y:S01]  /*2c90*/  IMAD R4, R32, UR6, RZ ;  /* 0x0000000620047c24 */ /* 0x000fe2000f8e02ff */
[----:B------:R-:W-:-:S03]  /*2ca0*/  IADD3 R14, P2, R31, R14, RZ ;  /* 0x0000000e1f0e7210 */ /* 0x000fc60007f5e0ff */
[----:B------:R-:W-:-:S05]  /*2cb0*/  IMAD R19, R5, UR7, R4 ;  /* 0x0000000705137c24 */ /* 0x000fca000f8e0204 */
[----:B------:R-:W-:-:S03]  /*2cc0*/  IADD3.X R15, R30, R15, R19, P2, !PT ;  /* 0x0000000f1e0f7210 */ /* 0x000fc600017fe413 */
[----:B------:R-:W-:Y:S05]  /*2cd0*/  @P1 BRA `(.L_x_42) ;  /* 0x0000002400a81947 */ /* 0x000fea0003800000 */
[----:B------:R-:W0:Y:S01]  /*2ce0*/  LDC.64 R28, c[0x0][0x5c8] ;  /* 0x00017200ff1c7b82 */ /* 0x000e220000000a00 */
[----:B------:R-:W-:Y:S01]  /*2cf0*/  IMAD.WIDE R26, R6, 0x40, R10 ;  /* 0x00000040061a7825 */ /* 0x000fe200078e020a */
[----:B------:R-:W-:Y:S01]  /*2d00*/  ULDC.64 UR6, c[0x0][0x5c0] ;  /* 0x0001700000067ab9 */ /* 0x000fe20000000a00 */
[----:B------:R-:W-:Y:S02]  /*2d10*/  BSSY B0, `(.L_x_42) ;  /* 0x0000266000007945 */ /* 0x000fe40003800000 */
[----:B------:R-:W-:Y:S02]  /*2d20*/  IMAD R24, R17, -0x2, R24 ;  /* 0xfffffffe11187824 */ /* 0x000fe400078e0218 */
[----:B------:R-:W-:Y:S02]  /*2d30*/  IMAD.IADD R6, R20, 0x1, -R25 ;  /* 0x0000000114067824 */ /* 0x000fe400078e0a19 */
[----:B------:R-:W-:Y:S02]  /*2d40*/  IMAD.IADD R24, R24, 0x1, -R31 ;  /* 0x0000000118187824 */ /* 0x000fe400078e0a1f */
[----:B0-----:R-:W-:-:S02]  /*2d50*/  IMAD R4, R27, R28, RZ ;  /* 0x0000001c1b047224 */ /* 0x001fc400078e02ff */
[----:B------:R-:W-:-:S04]  /*2d60*/  IMAD.WIDE.U32 R14, R26, R28, R14 ;  /* 0x0000001c1a0e7225 */ /* 0x000fc800078e000e */
[----:B------:R-:W-:Y:S01]  /*2d70*/  IMAD R19, R26, R29, R4 ;  /* 0x0000001d1a137224 */ /* 0x000fe200078e0204 */
[----:B------:R-:W-:Y:S02]  /*2d80*/  LEA R4, P1, R28, R14, 0x3 ;  /* 0x0000000e1c047211 */ /* 0x000fe400078218ff */
[----:B------:R-:W-:Y:S01]  /*2d90*/  IADD3 R18, P2, R14, UR6, RZ ;  /* 0x000000060e127c10 */ /* 0x000fe2000ff5e0ff */
[----:B------:R-:W-:Y:S01]  /*2da0*/  IMAD.IADD R19, R15, 0x1, R19 ;  /* 0x000000010f137824 */ /* 0x000fe200078e0213 */
[----:B------:R-:W-:-:S04]  /*2db0*/  IADD3 R14, P3, R4, UR6, RZ ;  /* 0x00000006040e7c10 */ /* 0x000fc8000ff7e0ff */
[----:B------:R-:W-:Y:S02]  /*2dc0*/  LEA.HI.X R4, R28, R19, R29, 0x3, P1 ;  /* 0x000000131c047211 */ /* 0x000fe400008f1c1d */
[----:B----45:R-:W-:Y:S02]  /*2dd0*/  FSETP.NEU.AND P1, PT, R16, RZ, PT ;  /* 0x000000ff1000720b */ /* 0x030fe40003f2d000 */
[----:B------:R-:W-:Y:S02]  /*2de0*/  IADD3.X R19, R19, UR7, RZ, P2, !PT ;  /* 0x0000000713137c10 */ /* 0x000fe400097fe4ff */
[----:B------:R-:W-:-:S09]  /*2df0*/  IADD3.X R15, R4, UR7, RZ, P3, !PT ;  /* 0x00000007040f7c10 */ /* 0x000fd20009ffe4ff */
[----:B------:R-:W-:Y:S05]  /*2e00*/  @!P1 BRA `(.L_x_43) ;  /* 0x0000001c00189947 */ /* 0x000fea0003800000 */
[----:B------:R-:W-:Y:S01]  /*2e10*/  ULDC.64 UR6, c[0x0][0x5b8] ;  /* 0x00016e0000067ab9 */ /* 0x000fe20000000a00 */
[----:B------:R-:W-:Y:S01]  /*2e20*/  ISETP.GE.AND P2, PT, R24, 0x1, PT ;  /* 0x000000011800780c */ /* 0x000fe20003f46270 */
[----:B------:R-:W-:Y:S01]  /*2e30*/  IMAD.WIDE.U32 R22, R5, UR6, R22 ;  /* 0x0000000605167c25 */ /* 0x000fe2000f8e0016 */
[----:B------:R-:W-:Y:S01]  /*2e40*/  ULDC.64 UR16, c[0x0][0x5a8] ;  /* 0x00016a0000107ab9 */ /* 0x000fe20000000a00 */
[----:B------:R-:W-:Y:S01]  /*2e50*/  BSSY B1, `(.L_x_44) ;  /* 0x000000f000017945 */ /* 0x000fe20003800000 */
[----:B------:R-:W-:Y:S01]  /*2e60*/  ISETP.LT.OR P5, PT, R6, 0x1, !P2 ;  /* 0x000000010600780c */ /* 0x000fe200057a1670 */
[----:B------:R-:W-:Y:S01]  /*2e70*/  IMAD R4, R32, UR6, RZ ;  /* 0x0000000620047c24 */ /* 0x000fe2000f8e02ff */
[----:B------:R-:W-:-:S03]  /*2e80*/  IADD3 R22, P1, R31, R22, RZ ;  /* 0x000000161f167210 */ /* 0x000fc60007f3e0ff */
[----:B------:R-:W-:Y:S01]  /*2e90*/  IMAD R5, R5, UR7, R4 ;  /* 0x0000000705057c24 */ /* 0x000fe2000f8e0204 */
[----:B------:R-:W-:Y:S02]  /*2ea0*/  ULDC.64 UR6, c[0x0][0x5b0] ;  /* 0x00016c0000067ab9 */ /* 0x000fe40000000a00 */
[----:B------:R-:W-:Y:S02]  /*2eb0*/  IMAD R25, R27, UR6, RZ ;  /* 0x000000061b197c24 */ /* 0x000fe4000f8e02ff */
[----:B------:R-:W-:Y:S02]  /*2ec0*/  IADD3.X R23, R30, R23, R5, P1, !PT ;  /* 0x000000171e177210 */ /* 0x000fe40000ffe405 */
[C---:B------:R-:W-:Y:S02]  /*2ed0*/  IMAD R25, R26.reuse, UR7, R25 ;  /* 0x000000071a197c24 */ /* 0x040fe4000f8e0219 */
[----:B------:R-:W-:-:S03]  /*2ee0*/  IMAD.WIDE.U32 R4, R26, UR6, R22 ;  /* 0x000000061a047c25 */ /* 0x000fc6000f8e0016 */
[----:B------:R-:W-:-:S04]  /*2ef0*/  IADD3 R4, P1, R4, UR16, RZ ;  /* 0x0000001004047c10 */ /* 0x000fc8000ff3e0ff */
[--C-:B------:R-:W-:Y:S02]  /*2f00*/  IADD3.X R5, R5, UR17, R25.reuse, P1, !PT ;  /* 0x0000001105057c10 */ /* 0x100fe40008ffe419 */
[----:B------:R-:W-:Y:S01]  /*2f10*/  PRMT R25, RZ, 0x7610, R25 ;  /* 0x00007610ff197816 */ /* 0x000fe20000000019 */
[----:B------:R-:W-:Y:S06]  /*2f20*/  @P5 BRA `(.L_x_45) ;  /* 0x0000000000045947 */ /* 0x000fec0003800000 */
[----:B------:R0:W5:Y:S02]  /*2f30*/  LDG.E.U8 R25, desc[UR20][R4.64] ;  /* 0x0000001404197981 */ /* 0x000164000c1e1100 */
.L_x_45:
[----:B------:R-:W-:Y:S05]  /*2f40*/  BSYNC B1 ;  /* 0x0000000000017941 */ /* 0x000fea0003800000 */
.L_x_44:
[----:B-----5:R-:W-:Y:S01]  /*2f50*/  LOP3.LUT R25, R25, 0xff, RZ, 0xc0, !PT ;  /* 0x000000ff19197812 */ /* 0x020fe200078ec0ff */
[----:B------:R-:W-:Y:S01]  /*2f60*/  BSSY B1, `(.L_x_46) ;  /* 0x000000c000017945 */ /* 0x000fe20003800000 */
[----:B------:R-:W-:Y:S02]  /*2f70*/  ISETP.GE.AND P1, PT, R24, 0x2, PT ;  /* 0x000000021800780c */ /* 0x000fe40003f26270 */
[----:B------:R-:W-:Y:S02]  /*2f80*/  F2FP.F16.E4M3.UNPACK_B R25, R25 ;  /* 0x00000019ff19723e */ /* 0x000fe400020006ff */
[----:B------:R-:W-:-:S03]  /*2f90*/  ISETP.LT.OR P3, PT, R6, 0x1, !P1 ;  /* 0x000000010600780c */ /* 0x000fc60004f61670 */
[----:B------:R-:W-:-:S05]  /*2fa0*/  HADD2.F32 R25, -RZ, R25.H0_H0 ;  /* 0x20000019ff197230 */ /* 0x000fca0000004100 */
[----:B------:R-:W-:Y:S01]  /*2fb0*/  FMUL R28, R25, R16 ;  /* 0x00000010191c7220 */ /* 0x000fe20000400000 */
[----:B------:R-:W-:-:S03]  /*2fc0*/  PRMT R25, RZ, 0x7610, R25 ;  /* 0x00007610ff197816 */ /* 0x000fc60000000019 */
[----:B--2---:R-:W-:-:S05]  /*2fd0*/  FFMA R28, R85, R13, R28 ;  /* 0x0000000d551c7223 */ /* 0x004fca000000001c */
[----:B------:R-:W-:-:S05]  /*2fe0*/  F2FP.SATFINITE.E4M3.F32.PACK_AB_MERGE_C R29, RZ, R28, RZ ;  /* 0x0000001cff1d723e */ /* 0x000fca00048070ff */
[----:B------:R1:W-:Y:S01]  /*2ff0*/  @!P5 STG.E.U8 desc[UR20][R18.64], R29 ;  /* 0x0000001d1200d986 */ /* 0x0003e2000c101114 */
[----:B------:R-:W-:Y:S05]  /*3000*/  @P3 BRA `(.L_x_47) ;  /* 0x0000000000043947 */ /* 0x000fea0003800000 */
[----:B------:R2:W5:Y:S02]  /*3010*/  LDG.E.U8 R25, desc[UR20][R4.64+0x1] ;  /* 0x0000011404197981 */ /* 0x000564000c1e1100 */
.L_x_47:
[----:B------:R-:W-:Y:S05]  /*3020*/  BSYNC B1 ;  /* 0x0000000000017941 */ /* 0x000fea0003800000 */
.L_x_46:
[----:B-----5:R-:W-:Y:S01]  /*3030*/  LOP3.LUT R25, R25, 0xff, RZ, 0xc0, !PT ;  /* 0x000000ff19197812 */ /* 0x020fe200078ec0ff */
[----:B------:R-:W-:Y:S01]  /*3040*/  BSSY B1, `(.L_x_48) ;  /* 0x0000012000017945 */ /* 0x000fe20003800000 */
[----:B-1----:R-:W-:Y:S02]  /*3050*/  IADD3 R29, P5, R26, 0x8, RZ ;  /* 0x000000081a1d7810 */ /* 0x002fe40007fbe0ff */
[----:B------:R-:W-:Y:S02]  /*3060*/  F2FP.F16.E4M3.UNPACK_B R25, R25 ;  /* 0x00000019ff19723e */ /* 0x000fe400020006ff */
[----:B------:R-:W-:Y:S01]  /*3070*/  ISETP.LT.OR P2, PT, R6, 0x9, !P2 ;  /* 0x000000090600780c */ /* 0x000fe20005741670 */
[----:B------:R-:W-:Y:S02]  /*3080*/  IMAD.X R26, RZ, RZ, R27, P5 ;  /* 0x000000ffff1a7224 */ /* 0x000fe400028e061b */
[----:B------:R-:W-:Y:S02]  /*3090*/  HADD2.F32 R25, -RZ, R25.H0_H0 ;  /* 0x20000019ff197230 */ /* 0x000fe40000004100 */
[----:B------:R-:W-:-:S02]  /*30a0*/  IMAD R26, R26, UR6, RZ ;  /* 0x000000061a1a7c24 */ /* 0x000fc4000f8e02ff */
[----:B------:R-:W-:-:S04]  /*30b0*/  IMAD.WIDE.U32 R22, R29, UR6, R22 ;  /* 0x000000061d167c25 */ /* 0x000fc8000f8e0016 */
[----:B------:R-:W-:Y:S01]  /*30c0*/  FMUL R25, R25, R16 ;  /* 0x0000001019197220 */ /* 0x000fe20000400000 */
[----:B------:R-:W-:-:S03]  /*30d0*/  IMAD R29, R29, UR7, R26 ;  /* 0x000000071d1d7c24 */ /* 0x000fc6000f8e021a */
[----:B------:R-:W-:Y:S01]  /*30e0*/  FFMA R25, R86, R13, R25 ;  /* 0x0000000d56197223 */ /* 0x000fe20000000019 */
[----:B------:R-:W-:-:S04]  /*30f0*/  IADD3 R22, P5, R22, UR16, RZ ;  /* 0x0000001016167c10 */ /* 0x000fc8000ffbe0ff */
[----:B------:R-:W-:Y:S02]  /*3100*/  F2FP.SATFINITE.E4M3.F32.PACK_AB_MERGE_C R27, RZ, R25, RZ ;  /* 0x00000019ff1b723e */ /* 0x000fe400048070ff */
[----:B------:R-:W-:Y:S02]  /*3110*/  IADD3.X R23, R23, UR17, R29, P5, !PT ;  /* 0x0000001117177c10 */ /* 0x000fe4000affe41d */
[----:B------:R-:W-:Y:S01]  /*3120*/  PRMT R25, RZ, 0x7610, R25 ;  /* 0x00007610ff197816 */ /* 0x000fe20000000019 */
[----:B------:R1:W-:Y:S01]  /*3130*/  @!P3 STG.E.U8 desc[UR20][R18.64+0x1], R27 ;  /* 0x0000011b1200b986 */ /* 0x0003e2000c101114 */
[----:B------:R-:W-:Y:S05]  /*3140*/  @P2 BRA `(.L_x_49) ;  /* 0x0000000000042947 */ /* 0x000fea0003800000 */
[----:B------:R3:W5:Y:S02]  /*3150*/  LDG.E.U8 R25, desc[UR20][R22.64] ;  /* 0x0000001416197981 */ /* 0x000764000c1e1100 */
.L_x_49:
[----:B------:R-:W-:Y:S05]  /*3160*/  BSYNC B1 ;  /* 0x0000000000017941 */ /* 0x000fea0003800000 */
.L_x_48:
[----:B-----5:R-:W-:Y:S01]  /*3170*/  LOP3.LUT R25, R25, 0xff, RZ, 0xc0, !PT ;  /* 0x000000ff19197812 */ /* 0x020fe200078ec0ff */
[----:B------:R-:W-:Y:S01]  /*3180*/  BSSY B1, `(.L_x_50) ;  /* 0x000000b000017945 */ /* 0x000fe20003800000 */
[----:B------:R-:W-:Y:S02]  /*3190*/  ISETP.LT.OR P1, PT, R6, 0x9, !P1 ;  /* 0x000000090600780c */ /* 0x000fe40004f21670 */
[----:B------:R-:W-:-:S05]  /*31a0*/  F2FP.F16.E4M3.UNPACK_B R25, R25 ;  /* 0x00000019ff19723e */ /* 0x000fca00020006ff */
[----:B------:R-:W-:-:S05]  /*31b0*/  HADD2.F32 R25, -RZ, R25.H0_H0 ;  /* 0x20000019ff197230 */ /* 0x000fca0000004100 */
[----:B------:R-:W-:Y:S01]  /*31c0*/  FMUL R26, R25, R16 ;  /* 0x00000010191a7220 */ /* 0x000fe20000400000 */
[----:B------:R-:W-:-:S03]  /*31d0*/  PRMT R25, RZ, 0x7610, R25 ;  /* 0x00007610ff197816 */ /* 0x000fc60000000019 */
[----:B------:R-:W-:-:S05]  /*31e0*/  FFMA R26, R83, R13, R26 ;  /* 0x0000000d531a7223 */ /* 0x000fca000000001a */
[----:B-1----:R-:W-:-:S05]  /*31f0*/  F2FP.SATFINITE.E4M3.F32.PACK_AB_MERGE_C R27, RZ, R26, RZ ;  /* 0x0000001aff1b723e */ /* 0x002fca00048070ff */
[----:B------:R1:W-:Y:S01]  /*3200*/  @!P2 STG.E.U8 desc[UR20][R14.64], R27 ;  /* 0x0000001b0e00a986 */ /* 0x0003e2000c101114 */
[----:B------:R-:W-:Y:S05]  /*3210*/  @P1 BRA `(.L_x_51) ;  /* 0x0000000000041947 */ /* 0x000fea0003800000 */
[----:B------:R4:W5:Y:S02]  /*3220*/  LDG.E.U8 R25, desc[UR20][R22.64+0x1] ;  /* 0x0000011416197981 */ /* 0x000964000c1e1100 */
.L_x_51:
[----:B------:R-:W-:Y:S05]  /*3230*/  BSYNC B1 ;  /* 0x0000000000017941 */ /* 0x000fea0003800000 */
.L_x_50:
[----:B-----5:R-:W-:Y:S01]  /*3240*/  LOP3.LUT R25, R25, 0xff, RZ, 0xc0, !PT ;  /* 0x000000ff19197812 */ /* 0x020fe200078ec0ff */
[----:B------:R-:W-:Y:S01]  /*3250*/  BSSY B1, `(.L_x_52) ;  /* 0x000000c000017945 */ /* 0x000fe20003800000 */
[----:B------:R-:W-:Y:S02]  /*3260*/  ISETP.GE.AND P2, PT, R24, 0x9, PT ;  /* 0x000000091800780c */ /* 0x000fe40003f46270 */
[----:B------:R-:W-:Y:S02]  /*3270*/  F2FP.F16.E4M3.UNPACK_B R25, R25 ;  /* 0x00000019ff19723e */ /* 0x000fe400020006ff */
[----:B------:R-:W-:-:S03]  /*3280*/  ISETP.LT.OR P3, PT, R6, 0x1, !P2 ;  /* 0x000000010600780c */ /* 0x000fc60005761670 */
[----:B------:R-:W-:-:S05]  /*3290*/  HADD2.F32 R25, -RZ, R25.H0_H0 ;  /* 0x20000019ff197230 */ /* 0x000fca0000004100 */
[----:B------:R-:W-:-:S04]  /*32a0*/  FMUL R25, R25, R16 ;  /* 0x0000001019197220 */ /* 0x000fc80000400000 */
[----:B------:R-:W-:-:S05]  /*32b0*/  FFMA R25, R84, R13, R25 ;  /* 0x0000000d54197223 */ /* 0x000fca0000000019 */
[----:B-1----:R-:W-:Y:S02]  /*32c0*/  F2FP.SATFINITE.E4M3.F32.PACK_AB_MERGE_C R27, RZ, R25, RZ ;  /* 0x00000019ff1b723e */ /* 0x002fe400048070ff */
[----:B------:R-:W-:-:S03]  /*32d0*/  PRMT R25, RZ, 0x7610, R25 ;  /* 0x00007610ff197816 */ /* 0x000fc60000000019 */
[----:B------:R1:W-:Y:S01]  /*32e0*/  @!P1 STG.E.U8 desc[UR20][R14.64+0x1], R27 ;  /* 0x0000011b0e009986 */ /* 0x0003e2000c101114 */
[----:B------:R-:W-:Y:S05]  /*32f0*/  @P3 BRA `(.L_x_53) ;  /* 0x0000000000043947 */ /* 0x000fea0003800000 */
[----:B------:R0:W5:Y:S02]  /*3300*/  LDG.E.U8 R25, desc[UR20][R4.64+0x8] ;  /* 0x0000081404197981 */ /* 0x000164000c1e1100 */
.L_x_53:
[----:B------:R-:W-:Y:S05]  /*3310*/  BSYNC B1 ;  /* 0x0000000000017941 */ /* 0x000fea0003800000 */
.L_x_52:
        /* <DEDUP_REMOVED lines=13> */
.L_x_55:
[----:B------:R-:W-:Y:S05]  /*33f0*/  BSYNC B1 ;  /* 0x0000000000017941 */ /* 0x000fea0003800000 */
.L_x_54:
[----:B-----5:R-:W-:Y:S01]  /*3400*/  LOP3.LUT R25, R25, 0xff, RZ, 0xc0, !PT ;  /* 0x000000ff19197812 */ /* 0x020fe200078ec0ff */
[----:B------:R-:W-:Y:S01]  /*3410*/  BSSY B1, `(.L_x_56) ;  /* 0x000000b000017945 */ /* 0x000fe20003800000 */
[----:B------:R-:W-:Y:S02]  /*3420*/  ISETP.LT.OR P2, PT, R6, 0x9, !P2 ;  /* 0x000000090600780c */ /* 0x000fe40005741670 */
[----:B------:R-:W-:-:S05]  /*3430*/  F2FP.F16.E4M3.UNPACK_B R25, R25 ;  /* 0x00000019ff19723e */ /* 0x000fca00020006ff */
        /* <DEDUP_REMOVED lines=8> */
.L_x_57:
[----:B------:R-:W-:Y:S05]  /*34c0*/  BSYNC B1 ;  /* 0x0000000000017941 */ /* 0x000fea0003800000 */
.L_x_56:
        /* <DEDUP_REMOVED lines=12> */
.L_x_59:
[----:B------:R-:W-:Y:S05]  /*3590*/  BSYNC B1 ;  /* 0x0000000000017941 */ /* 0x000fea0003800000 */
.L_x_58:
        /* <DEDUP_REMOVED lines=13> */
.L_x_61:
[----:B------:R-:W-:Y:S05]  /*3670*/  BSYNC B1 ;  /* 0x0000000000017941 */ /* 0x000fea0003800000 */
.L_x_60:
        /* <DEDUP_REMOVED lines=13> */
.L_x_63:
[----:B------:R-:W-:Y:S05]  /*3750*/  BSYNC B1 ;  /* 0x0000000000017941 */ /* 0x000fea0003800000 */
.L_x_62:
        /* <DEDUP_REMOVED lines=12> */
.L_x_65:
[----:B------:R-:W-:Y:S05]  /*3820*/  BSYNC B1 ;  /* 0x0000000000017941 */ /* 0x000fea0003800000 */
.L_x_64:
        /* <DEDUP_REMOVED lines=12> */
.L_x_67:
[----:B------:R-:W-:Y:S05]  /*38f0*/  BSYNC B1 ;  /* 0x0000000000017941 */ /* 0x000fea0003800000 */
.L_x_66:
        /* <DEDUP_REMOVED lines=13> */
.L_x_69:
[----:B------:R-:W-:Y:S05]  /*39d0*/  BSYNC B1 ;  /* 0x0000000000017941 */ /* 0x000fea0003800000 */
.L_x_68:
        /* <DEDUP_REMOVED lines=13> */
.L_x_71:
[----:B------:R-:W-:Y:S05]  /*3ab0*/  BSYNC B1 ;  /* 0x0000000000017941 */ /* 0x000fea0003800000 */
.L_x_70:
        /* <DEDUP_REMOVED lines=12> */
.L_x_73:
[----:B------:R-:W-:Y:S05]  /*3b80*/  BSYNC B1 ;  /* 0x0000000000017941 */ /* 0x000fea0003800000 */
.L_x_72:
        /* <DEDUP_REMOVED lines=12> */
.L_x_75:
[----:B------:R-:W-:Y:S05]  /*3c50*/  BSYNC B1 ;  /* 0x0000000000017941 */ /* 0x000fea0003800000 */
.L_x_74:
        /* <DEDUP_REMOVED lines=13> */
.L_x_77:
[----:B------:R-:W-:Y:S05]  /*3d30*/  BSYNC B1 ;  /* 0x0000000000017941 */ /* 0x000fea0003800000 */
.L_x_76:
        /* <DEDUP_REMOVED lines=13> */
.L_x_79:
[----:B------:R-:W-:Y:S05]  /*3e10*/  BSYNC B1 ;  /* 0x0000000000017941 */ /* 0x000fea0003800000 */
.L_x_78:
        /* <DEDUP_REMOVED lines=12> */
.L_x_81:
[----:B------:R-:W-:Y:S05]  /*3ee0*/  BSYNC B1 ;  /* 0x0000000000017941 */ /* 0x000fea0003800000 */
.L_x_80:
        /* <DEDUP_REMOVED lines=12> */
.L_x_83:
[----:B------:R-:W-:Y:S05]  /*3fb0*/  BSYNC B1 ;  /* 0x0000000000017941 */ /* 0x000fea0003800000 */
.L_x_82:
        /* <DEDUP_REMOVED lines=13> */
.L_x_85:
[----:B------:R-:W-:Y:S05]  /*4090*/  BSYNC B1 ;  /* 0x0000000000017941 */ /* 0x000fea0003800000 */
.L_x_84:
        /* <DEDUP_REMOVED lines=13> */
.L_x_87:
[----:B------:R-:W-:Y:S05]  /*4170*/  BSYNC B1 ;  /* 0x0000000000017941 */ /* 0x000fea0003800000 */
.L_x_86:
        /* <DEDUP_REMOVED lines=12> */
.L_x_89:
[----:B------:R-:W-:Y:S05]  /*4240*/  BSYNC B1 ;  /* 0x0000000000017941 */ /* 0x000fea0003800000 */
.L_x_88:
        /* <DEDUP_REMOVED lines=12> */
.L_x_91:
[----:B------:R-:W-:Y:S05]  /*4310*/  BSYNC B1 ;  /* 0x0000000000017941 */ /* 0x000fea0003800000 */
.L_x_90:
        /* <DEDUP_REMOVED lines=13> */
.L_x_93:
[----:B------:R-:W-:Y:S05]  /*43f0*/  BSYNC B1 ;  /* 0x0000000000017941 */ /* 0x000fea0003800000 */
.L_x_92:
        /* <DEDUP_REMOVED lines=13> */
.L_x_95:
[----:B------:R-:W-:Y:S05]  /*44d0*/  BSYNC B1 ;  /* 0x0000000000017941 */ /* 0x000fea0003800000 */
.L_x_94:
        /* <DEDUP_REMOVED lines=12> */
.L_x_97:
[----:B------:R-:W-:Y:S05]  /*45a0*/  BSYNC B1 ;  /* 0x0000000000017941 */ /* 0x000fea0003800000 */
.L_x_96:
        /* <DEDUP_REMOVED lines=12> */
.L_x_99:
[----:B------:R-:W-:Y:S05]  /*4670*/  BSYNC B1 ;  /* 0x0000000000017941 */ /* 0x000fea0003800000 */
.L_x_98:
        /* <DEDUP_REMOVED lines=13> */
.L_x_101:
[----:B------:R-:W-:Y:S05]  /*4750*/  BSYNC B1 ;  /* 0x0000000000017941 */ /* 0x000fea0003800000 */
.L_x_100:
[----:B-----5:R-:W-:Y:S01]  /*4760*/  LOP3.LUT R25, R25, 0xff, RZ, 0xc0, !PT ;  /* 0x000000ff19197812 */ /* 0x020fe200078ec0ff */
[----:B------:R-:W-:Y:S01]  /*4770*/  BSSY B1, `(.L_x_102) ;  /* 0x000000c000017945 */ /* 0x000fe20003800000 */
[----:B------:R-:W-:Y:S02]  /*4780*/  ISETP.GE.AND P1, PT, R24, 0x3a, PT ;  /* 0x0000003a1800780c */ /* 0x000fe40003f26270 */
[----:B------:R-:W-:Y:S02]  /*4790*/  F2FP.F16.E4M3.UNPACK_B R25, R25 ;  /* 0x00000019ff19723e */ /* 0x000fe400020006ff */
[----:B------:R-:W-:Y:S02]  /*47a0*/  ISETP.LT.OR P5, PT, R6, 0x1, !P1 ;  /* 0x000000010600780c */ /* 0x000fe40004fa1670 */
[----:B------:R-:W-:Y:S01]  /*47b0*/  PRMT R24, RZ, 0x7610, R24 ;  /* 0x00007610ff187816 */ /* 0x000fe20000000018 */
[----:B------:R-:W-:-:S05]  /*47c0*/  HADD2.F32 R25, -RZ, R25.H0_H0 ;  /* 0x20000019ff197230 */ /* 0x000fca0000004100 */
[----:B------:R-:W-:-:S04]  /*47d0*/  FMUL R26, R25, R16 ;  /* 0x00000010191a7220 */ /* 0x000fc80000400000 */
[----:B------:R-:W-:-:S05]  /*47e0*/  FFMA R26, R57, R13, R26 ;  /* 0x0000000d391a7223 */ /* 0x000fca000000001a */
[----:B------:R-:W-:-:S05]  /*47f0*/  F2FP.SATFINITE.E4M3.F32.PACK_AB_MERGE_C R25, RZ, R26, RZ ;  /* 0x0000001aff19723e */ /* 0x000fca00048070ff */
[----:B------:R0:W-:Y:S01]  /*4800*/  @!P3 STG.E.U8 desc[UR20][R18.64+0x38], R25 ;  /* 0x000038191200b986 */ /* 0x0001e2000c101114 */
[----:B------:R-:W-:Y:S05]  /*4810*/  @P5 BRA `(.L_x_103) ;  /* 0x0000000000045947 */ /* 0x000fea0003800000 */
[----:B------:R0:W5:Y:S02]  /*4820*/  LDG.E.U8 R24, desc[UR20][R4.64+0x39] ;  /* 0x0000391404187981 */ /* 0x000164000c1e1100 */
.L_x_103:
[----:B------:R-:W-:Y:S05]  /*4830*/  BSYNC B1 ;  /* 0x0000000000017941 */ /* 0x000fea0003800000 */
.L_x_102:
[----:B-----5:R-:W-:Y:S01]  /*4840*/  LOP3.LUT R24, R24, 0xff, RZ, 0xc0, !PT ;  /* 0x000000ff18187812 */ /* 0x020fe200078ec0ff */
[----:B------:R-:W-:Y:S01]  /*4850*/  BSSY B1, `(.L_x_104) ;  /* 0x000000b000017945 */ /* 0x000fe20003800000 */
[----:B------:R-:W-:Y:S02]  /*4860*/  ISETP.LT.OR P2, PT, R6, 0x9, !P2 ;  /* 0x000000090600780c */ /* 0x000fe40005741670 */
[----:B------:R-:W-:Y:S02]  /*4870*/  F2FP.F16.E4M3.UNPACK_B R24, R24 ;  /* 0x00000018ff18723e */ /* 0x000fe400020006ff */
[----:B0-2---:R-:W-:-:S03]  /*4880*/  PRMT R4, RZ, 0x7610, R4 ;  /* 0x00007610ff047816 */ /* 0x005fc60000000004 */
[----:B------:R-:W-:-:S05]  /*4890*/  HADD2.F32 R5, -RZ, R24.H0_H0 ;  /* 0x20000018ff057230 */ /* 0x000fca0000004100 */
[----:B------:R-:W-:-:S04]  /*48a0*/  FMUL R5, R5, R16 ;  /* 0x0000001005057220 */ /* 0x000fc80000400000 */
[----:B------:R-:W-:-:S05]  /*48b0*/  FFMA R5, R58, R13, R5 ;  /* 0x0000000d3a057223 */ /* 0x000fca0000000005 */
[----:B------:R-:W-:-:S05]  /*48c0*/  F2FP.SATFINITE.E4M3.F32.PACK_AB_MERGE_C R5, RZ, R5, RZ ;  /* 0x00000005ff05723e */ /* 0x000fca00048070ff */
[----:B------:R0:W-:Y:S01]  /*48d0*/  @!P5 STG.E.U8 desc[UR20][R18.64+0x39], R5 ;  /* 0x000039051200d986 */ /* 0x0001e2000c101114 */
[----:B------:R-:W-:Y:S05]  /*48e0*/  @P2 BRA `(.L_x_105) ;  /* 0x0000000000042947 */ /* 0x000fea0003800000 */
[----:B------:R2:W5:Y:S02]  /*48f0*/  LDG.E.U8 R4, desc[UR20][R22.64+0x38] ;  /* 0x0000381416047981 */ /* 0x000564000c1e1100 */
.L_x_105:
[----:B------:R-:W-:Y:S05]  /*4900*/  BSYNC B1 ;  /* 0x0000000000017941 */ /* 0x000fea0003800000 */
.L_x_104:
[----:B-----5:R-:W-:Y:S01]  /*4910*/  LOP3.LUT R4, R4, 0xff, RZ, 0xc0, !PT ;  /* 0x000000ff04047812 */ /* 0x020fe200078ec0ff */
[----:B------:R-:W-:Y:S01]  /*4920*/  BSSY B1, `(.L_x_106) ;  /* 0x000000b000017945 */ /* 0x000fe20003800000 */
[----:B------:R-:W-:Y:S02]  /*4930*/  ISETP.LT.OR P1, PT, R6, 0x9, !P1 ;  /* 0x000000090600780c */ /* 0x000fe40004f21670 */
[----:B------:R-:W-:-:S05]  /*4940*/  F2FP.F16.E4M3.UNPACK_B R4, R4 ;  /* 0x00000004ff04723e */ /* 0x000fca00020006ff */
[----:B0-----:R-:W-:-:S05]  /*4950*/  HADD2.F32 R5, -RZ, R4.H0_H0 ;  /* 0x20000004ff057230 */ /* 0x001fca0000004100 */
[----:B------:R-:W-:-:S04]  /*4960*/  FMUL R4, R5, R16 ;  /* 0x0000001005047220 */ /* 0x000fc80000400000 */
[----:B------:R-:W-:-:S05]  /*4970*/  FFMA R4, R21, R13, R4 ;  /* 0x0000000d15047223 */ /* 0x000fca0000000004 */
[----:B------:R-:W-:Y:S02]  /*4980*/  F2FP.SATFINITE.E4M3.F32.PACK_AB_MERGE_C R5, RZ, R4, RZ ;  /* 0x00000004ff05723e */ /* 0x000fe400048070ff */
[----:B------:R-:W-:-:S03]  /*4990*/  PRMT R4, RZ, 0x7610, R4 ;  /* 0x00007610ff047816 */ /* 0x000fc60000000004 */
[----:B------:R0:W-:Y:S01]  /*49a0*/  @!P2 STG.E.U8 desc[UR20][R14.64+0x38], R5 ;  /* 0x000038050e00a986 */ /* 0x0001e2000c101114 */
[----:B------:R-:W-:Y:S05]  /*49b0*/  @P1 BRA `(.L_x_107) ;  /* 0x0000000000041947 */ /* 0x000fea0003800000 */
[----:B------:R0:W5:Y:S02]  /*49c0*/  LDG.E.U8 R4, desc[UR20][R22.64+0x39] ;  /* 0x0000391416047981 */ /* 0x000164000c1e1100 */
.L_x_107:
[----:B------:R-:W-:Y:S05]  /*49d0*/  BSYNC B1 ;  /* 0x0000000000017941 */ /* 0x000fea0003800000 */
.L_x_106:
[----:B------:R-:W-:Y:S05]  /*49e0*/  @P1 BRA `(.L_x_108) ;  /* 0x0000000800601947 */ /* 0x000fea0003800000 */
[----:B-----5:R-:W-:-:S04]  /*49f0*/  LOP3.LUT R4, R4, 0xff, RZ, 0xc0, !PT ;  /* 0x000000ff04047812 */ /* 0x020fc800078ec0ff */
[----:B------:R-:W-:-:S05]  /*4a00*/  F2FP.F16.E4M3.UNPACK_B R4, R4 ;  /* 0x00000004ff04723e */ /* 0x000fca00020006ff */
[----:B0-----:R-:W-:-:S05]  /*4a10*/  HADD2.F32 R5, -RZ, R4.H0_H0 ;  /* 0x20000004ff057230 */ /* 0x001fca0000004100 */
[----:B------:R-:W-:-:S04]  /*4a20*/  FMUL R5, R5, R16 ;  /* 0x0000001005057220 */ /* 0x000fc80000400000 */
[----:B------:R-:W-:-:S05]  /*4a30*/  FFMA R5, R56, R13, R5 ;  /* 0x0000000d38057223 */ /* 0x000fca0000000005 */
[----:B------:R-:W-:-:S05]  /*4a40*/  F2FP.SATFINITE.E4M3.F32.PACK_AB_MERGE_C R5, RZ, R5, RZ ;  /* 0x00000005ff05723e */ /* 0x000fca00048070ff */
[----:B------:R0:W-:Y:S01]  /*4a50*/  STG.E.U8 desc[UR20][R14.64+0x39], R5 ;  /* 0x000039050e007986 */ /* 0x0001e2000c101114 */
[----:B------:R-:W-:Y:S05]  /*4a60*/  BRA `(.L_x_108) ;  /* 0x0000000800407947 */ /* 0x000fea0003800000 */
.L_x_43:
[----:B------:R-:W-:Y:S01]  /*4a70*/  ISETP.GE.AND P1, PT, R24, 0x2, PT ;  /* 0x000000021800780c */ /* 0x000fe20003f26270 */
[-C--:B--2---:R-:W-:Y:S01]  /*4a80*/  FMUL R86, R86, R13.reuse ;  /* 0x0000000d56567220 */ /* 0x084fe20000400000 */
[----:B------:R-:W-:Y:S01]  /*4a90*/  ISETP.GE.AND P3, PT, R24, 0x1, PT ;  /* 0x000000011800780c */ /* 0x000fe20003f66270 */
[-C--:B------:R-:W-:Y:S01]  /*4aa0*/  FMUL R85, R85, R13.reuse ;  /* 0x0000000d55557220 */ /* 0x080fe20000400000 */
[C---:B------:R-:W-:Y:S01]  /*4ab0*/  ISETP.LT.OR P5, PT, R6.reuse, 0x1, !P1 ;  /* 0x000000010600780c */ /* 0x040fe20004fa1670 */
[-C--:B------:R-:W-:Y:S01]  /*4ac0*/  FMUL R83, R83, R13.reuse ;  /* 0x0000000d53537220 */ /* 0x080fe20000400000 */
[----:B------:R-:W-:Y:S01]  /*4ad0*/  ISETP.LT.OR P2, PT, R6, 0x1, !P3 ;  /* 0x000000010600780c */ /* 0x000fe20005f41670 */
[-C--:B------:R-:W-:Y:S01]  /*4ae0*/  FMUL R84, R84, R13.reuse ;  /* 0x0000000d54547220 */ /* 0x080fe20000400000 */
[----:B------:R-:W-:Y:S01]  /*4af0*/  ISETP.LT.OR P3, PT, R6, 0x9, !P3 ;  /* 0x000000090600780c */ /* 0x000fe20005f61670 */
[-C--:B------:R-:W-:Y:S01]  /*4b00*/  FMUL R81, R81, R13.reuse ;  /* 0x0000000d51517220 */ /* 0x080fe20000400000 */
[----:B------:R-:W-:Y:S01]  /*4b10*/  F2FP.SATFINITE.E4M3.F32.PACK_AB_MERGE_C R5, RZ, R86, RZ ;  /* 0x00000056ff05723e */ /* 0x000fe200048070ff */
[----:B------:R-:W-:Y:S01]  /*4b20*/  FMUL R82, R82, R13 ;  /* 0x0000000d52527220 */ /* 0x000fe20000400000 */
[----:B------:R-:W-:Y:S01]  /*4b30*/  F2FP.SATFINITE.E4M3.F32.PACK_AB_MERGE_C R85, RZ, R85, RZ ;  /* 0x00000055ff55723e */ /* 0x000fe200048070ff */
[----:B------:R-:W-:Y:S01]  /*4b40*/  FMUL R79, R79, R13 ;  /* 0x0000000d4f4f7220 */ /* 0x000fe20000400000 */
[----:B------:R-:W-:Y:S01]  /*4b50*/  F2FP.SATFINITE.E4M3.F32.PACK_AB_MERGE_C R83, RZ, R83, RZ ;  /* 0x00000053ff53723e */ /* 0x000fe200048070ff */
[-C--:B------:R-:W-:Y:S01]  /*4b60*/  FMUL R80, R80, R13.reuse ;  /* 0x0000000d50507220 */ /* 0x080fe20000400000 */
[----:B------:R-:W-:Y:S01]  /*4b70*/  ISETP.LT.OR P1, PT, R6, 0x9, !P1 ;  /* 0x000000090600780c */ /* 0x000fe20004f21670 */
[----:B------:R0:W-:Y:S01]  /*4b80*/  @!P5 STG.E.U8 desc[UR20][R18.64+0x1], R5 ;  /* 0x000001051200d986 */ /* 0x0001e2000c101114 */
[C---:B------:R-:W-:Y:S01]  /*4b90*/  ISETP.GE.AND P5, PT, R24.reuse, 0x9, PT ;  /* 0x000000091800780c */ /* 0x040fe20003fa6270 */
[----:B------:R-:W-:Y:S01]  /*4ba0*/  FMUL R77, R77, R13 ;  /* 0x0000000d4d4d7220 */ /* 0x000fe20000400000 */
[----:B------:R-:W-:Y:S01]  /*4bb0*/  F2FP.SATFINITE.E4M3.F32.PACK_AB_MERGE_C R81, RZ, R81, RZ ;  /* 0x00000051ff51723e */ /* 0x000fe200048070ff */
[----:B------:R-:W-:Y:S01]  /*4bc0*/  @!P2 STG.E.U8 desc[UR20][R18.64], R85 ;  /* 0x000000551200a986 */ /* 0x000fe2000c101114 */
[----:B------:R-:W-:Y:S01]  /*4bd0*/  ISETP.GE.AND P2, PT, R24, 0xa, PT ;  /* 0x0000000a1800780c */ /* 0x000fe20003f46270 */
[-C--:B------:R-:W-:Y:S01]  /*4be0*/  FMUL R78, R78, R13.reuse ;  /* 0x0000000d4e4e7220 */ /* 0x080fe20000400000 */
[----:B------:R-:W-:Y:S01]  /*4bf0*/  F2FP.SATFINITE.E4M3.F32.PACK_AB_MERGE_C R23, RZ, R82, RZ ;  /* 0x00000052ff17723e */ /* 0x000fe200048070ff */
[----:B------:R-:W-:Y:S01]  /*4c00*/  @!P3 STG.E.U8 desc[UR20][R14.64], R83 ;  /* 0x000000530e00b986 */ /* 0x000fe2000c101114 */
[C---:B------:R-:W-:Y:S01]  /*4c10*/  ISETP.LT.OR P3, PT, R6.reuse, 0x1, !P5 ;  /* 0x000000010600780c */ /* 0x040fe20006f61670 */
[-C--:B------:R-:W-:Y:S01]  /*4c20*/  FMUL R75, R75, R13.reuse ;  /* 0x0000000d4b4b7220 */ /* 0x080fe20000400000 */
[----:B------:R-:W-:Y:S01]  /*4c30*/  ISETP.LT.OR P6, PT, R6, 0x1, !P2 ;  /* 0x000000010600780c */ /* 0x000fe200057c1670 */
[-C--:B------:R-:W-:Y:S01]  /*4c40*/  FMUL R76, R76, R13.reuse ;  /* 0x0000000d4c4c7220 */ /* 0x080fe20000400000 */
[----:B------:R-:W-:Y:S01]  /*4c50*/  ISETP.LT.OR P5, PT, R6, 0x9, !P5 ;  /* 0x000000090600780c */ /* 0x000fe20006fa1670 */
[-C--:B------:R-:W-:Y:S01]  /*4c60*/  FMUL R73, R73, R13.reuse ;  /* 0x0000000d49497220 */ /* 0x080fe20000400000 */
[----:B0-----:R-:W-:Y:S01]  /*4c70*/  F2FP.SATFINITE.E4M3.F32.PACK_AB_MERGE_C R5, RZ, R84, RZ ;  /* 0x00000054ff05723e */ /* 0x001fe200048070ff */
[----:B------:R-:W-:Y:S01]  /*4c80*/  FMUL R74, R74, R13 ;  /* 0x0000000d4a4a7220 */ /* 0x000fe20000400000 */
[----:B------:R-:W-:Y:S01]  /*4c90*/  F2FP.SATFINITE.E4M3.F32.PACK_AB_MERGE_C R79, RZ, R79, RZ ;  /* 0x0000004fff4f723e */ /* 0x000fe200048070ff */
[-C--:B------:R-:W-:Y:S01]  /*4ca0*/  FMUL R71, R71, R13.reuse ;  /* 0x0000000d47477220 */ /* 0x080fe20000400000 */
[----:B------:R-:W-:Y:S01]  /*4cb0*/  ISETP.LT.OR P2, PT, R6, 0x9, !P2 ;  /* 0x000000090600780c */ /* 0x000fe20005741670 */
[----:B------:R0:W-:Y:S01]  /*4cc0*/  @!P1 STG.E.U8 desc[UR20][R14.64+0x1], R5 ;  /* 0x000001050e009986 */ /* 0x0001e2000c101114 */
[----:B------:R-:W-:Y:S01]  /*4cd0*/  ISETP.GE.AND P1, PT, R24, 0x12, PT ;  /* 0x000000121800780c */ /* 0x000fe20003f26270 */
[----:B------:R-:W-:Y:S01]  /*4ce0*/  FMUL R72, R72, R13 ;  /* 0x0000000d48487220 */ /* 0x000fe20000400000 */
[----:B------:R-:W-:Y:S01]  /*4cf0*/  F2FP.SATFINITE.E4M3.F32.PACK_AB_MERGE_C R77, RZ, R77, RZ ;  /* 0x0000004dff4d723e */ /* 0x000fe200048070ff */
[----:B------:R-:W-:Y:S01]  /*4d00*/  @!P3 STG.E.U8 desc[UR20][R18.64+0x8], R81 ;  /* 0x000008511200b986 */ /* 0x000fe2000c101114 */
[----:B------:R-:W-:Y:S01]  /*4d10*/  ISETP.GE.AND P3, PT, R24, 0x11, PT ;  /* 0x000000111800780c */ /* 0x000fe20003f66270 */
[----:B------:R-:W-:Y:S01]  /*4d20*/  FMUL R70, R70, R13 ;  /* 0x0000000d46467220 */ /* 0x000fe20000400000 */
[----:B------:R-:W-:Y:S01]  /*4d30*/  F2FP.SATFINITE.E4M3.F32.PACK_AB_MERGE_C R75, RZ, R75, RZ ;  /* 0x0000004bff4b723e */ /* 0x000fe200048070ff */
[----:B------:R1:W-:Y:S01]  /*4d40*/  @!P6 STG.E.U8 desc[UR20][R18.64+0x9], R23 ;  /* 0x000009171200e986 */ /* 0x0003e2000c101114 */
[C---:B------:R-:W-:Y:S01]  /*4d50*/  ISETP.LT.OR P6, PT, R6.reuse, 0x1, !P1 ;  /* 0x000000010600780c */ /* 0x040fe20004fc1670 */
[-C--:B------:R-:W-:Y:S01]  /*4d60*/  FMUL R69, R69, R13.reuse ;  /* 0x0000000d45457220 */ /* 0x080fe20000400000 */
[C---:B------:R-:W-:Y:S01]  /*4d70*/  ISETP.LT.OR P1, PT, R6.reuse, 0x9, !P1 ;  /* 0x000000090600780c */ /* 0x040fe20004f21670 */
[----:B------:R-:W-:Y:S01]  /*4d80*/  @!P5 STG.E.U8 desc[UR20][R14.64+0x8], R79 ;  /* 0x0000084f0e00d986 */ /* 0x000fe2000c101114 */
[C---:B------:R-:W-:Y:S01]  /*4d90*/  ISETP.LT.OR P5, PT, R6.reuse, 0x1, !P3 ;  /* 0x000000010600780c */ /* 0x040fe20005fa1670 */
[-C--:B------:R-:W-:Y:S01]  /*4da0*/  FMUL R67, R67, R13.reuse ;  /* 0x0000000d43437220 */ /* 0x080fe20000400000 */
[----:B------:R-:W-:Y:S01]  /*4db0*/  ISETP.LT.OR P3, PT, R6, 0x9, !P3 ;  /* 0x000000090600780c */ /* 0x000fe20005f61670 */
[-C--:B------:R-:W-:Y:S01]  /*4dc0*/  FMUL R68, R68, R13.reuse ;  /* 0x0000000d44447220 */ /* 0x080fe20000400000 */
[----:B0-----:R-:W-:Y:S01]  /*4dd0*/  F2FP.SATFINITE.E4M3.F32.PACK_AB_MERGE_C R5, RZ, R80, RZ ;  /* 0x00000050ff05723e */ /* 0x001fe200048070ff */
[----:B------:R-:W-:Y:S01]  /*4de0*/  FMUL R66, R66, R13 ;  /* 0x0000000d42427220 */ /* 0x000fe20000400000 */
[----:B------:R-:W-:Y:S01]  /*4df0*/  F2FP.SATFINITE.E4M3.F32.PACK_AB_MERGE_C R73, RZ, R73, RZ ;  /* 0x00000049ff49723e */ /* 0x000fe200048070ff */
[-C--:B------:R-:W-:Y:S01]  /*4e00*/  FMUL R65, R65, R13.reuse ;  /* 0x0000000d41417220 */ /* 0x080fe20000400000 */
[----:B-1----:R-:W-:Y:S01]  /*4e10*/  F2FP.SATFINITE.E4M3.F32.PACK_AB_MERGE_C R23, RZ, R78, RZ ;  /* 0x0000004eff17723e */ /* 0x002fe200048070ff */
[----:B------:R0:W-:Y:S01]  /*4e20*/  @!P2 STG.E.U8 desc[UR20][R14.64+0x9], R5 ;  /* 0x000009050e00a986 */ /* 0x0001e2000c101114 */
[C---:B------:R-:W-:Y:S01]  /*4e30*/  ISETP.GE.AND P2, PT, R24.reuse, 0x1a, PT ;  /* 0x0000001a1800780c */ /* 0x040fe20003f46270 */
        /* <DEDUP_REMOVED lines=29> */
[----:B------:R-:W-:Y:S01]  /*5010*/  ISETP.LT.OR P6, PT, R6, 0x1, !P3 ;  /* 0x000000010600780c */ /* 0x000fe20005fc1670 */
[----:B------:R-:W-:Y:S01]  /*5020*/  FMUL R56, R56, R13 ;  /* 0x0000000d38387220 */ /* 0x000fe20000400000 */
[C---:B------:R-:W-:Y:S01]  /*5030*/  ISETP.LT.OR P3, PT, R6.reuse, 0x9, !P3 ;  /* 0x000000090600780c */ /* 0x040fe20005f61670 */
[----:B------:R-:W-:Y:S01]  /*5040*/  @!P5 STG.E.U8 desc[UR20][R14.64+0x18], R71 ;  /* 0x000018470e00d986 */ /* 0x000fe2000c101114 */
[----:B------:R-:W-:-:S02]  /*5050*/  ISETP.LT.OR P5, PT, R6, 0x1, !P1 ;  /* 0x000000010600780c */ /* 0x000fc40004fa1670 */
[----:B0-----:R-:W-:Y:S02]  /*5060*/  F2FP.SATFINITE.E4M3.F32.PACK_AB_MERGE_C R5, RZ, R72, RZ ;  /* 0x00000048ff05723e */ /* 0x001fe400048070ff */
[----:B------:R-:W-:Y:S02]  /*5070*/  ISETP.LT.OR P1, PT, R6, 0x9, !P1 ;  /* 0x000000090600780c */ /* 0x000fe40004f21670 */
[----:B------:R-:W-:Y:S01]  /*5080*/  F2FP.SATFINITE.E4M3.F32.PACK_AB_MERGE_C R61, RZ, R61, RZ ;  /* 0x0000003dff3d723e */ /* 0x000fe200048070ff */
[----:B------:R0:W-:Y:S01]  /*5090*/  @!P2 STG.E.U8 desc[UR20][R14.64+0x19], R5 ;  /* 0x000019050e00a986 */ /* 0x0001e2000c101114 */
[----:B-1----:R-:W-:Y:S02]  /*50a0*/  F2FP.SATFINITE.E4M3.F32.PACK_AB_MERGE_C R23, RZ, R70, RZ ;  /* 0x00000046ff17723e */ /* 0x002fe400048070ff */
[----:B------:R-:W-:Y:S01]  /*50b0*/  ISETP.GE.AND P2, PT, R24, 0x2a, PT ;  /* 0x0000002a1800780c */ /* 0x000fe20003f46270 */
[----:B------:R-:W-:Y:S01]  /*50c0*/  @!P6 STG.E.U8 desc[UR20][R18.64+0x20], R69 ;  /* 0x000020451200e986 */ /* 0x000fe2000c101114 */
[----:B------:R-:W-:-:S02]  /*50d0*/  F2FP.SATFINITE.E4M3.F32.PACK_AB_MERGE_C R59, RZ, R59, RZ ;  /* 0x0000003bff3b723e */ /* 0x000fc400048070ff */
[----:B------:R-:W-:Y:S01]  /*50e0*/  F2FP.SATFINITE.E4M3.F32.PACK_AB_MERGE_C R57, RZ, R57, RZ ;  /* 0x00000039ff39723e */ /* 0x000fe200048070ff */
[----:B------:R1:W-:Y:S01]  /*50f0*/  @!P5 STG.E.U8 desc[UR20][R18.64+0x21], R23 ;  /* 0x000021171200d986 */ /* 0x0003e2000c101114 */
[----:B------:R-:W-:Y:S02]  /*5100*/  ISETP.GE.AND P5, PT, R24, 0x29, PT ;  /* 0x000000291800780c */ /* 0x000fe40003fa6270 */
[----:B------:R-:W-:Y:S01]  /*5110*/  F2FP.SATFINITE.E4M3.F32.PACK_AB_MERGE_C R21, RZ, R21, RZ ;  /* 0x00000015ff15723e */ /* 0x000fe200048070ff */
[----:B------:R-:W-:Y:S01]  /*5120*/  @!P3 STG.E.U8 desc[UR20][R14.64+0x20], R67 ;  /* 0x000020430e00b986 */ /* 0x000fe2000c101114 */
[C---:B------:R-:W-:Y:S02]  /*5130*/  ISETP.LT.OR P3, PT, R6.reuse, 0x1, !P2 ;  /* 0x000000010600780c */ /* 0x040fe40005761670 */
[C---:B------:R-:W-:Y:S02]  /*5140*/  ISETP.LT.OR P6, PT, R6.reuse, 0x1, !P5 ;  /* 0x000000010600780c */ /* 0x040fe40006fc1670 */
[----:B------:R-:W-:-:S02]  /*5150*/  ISETP.LT.OR P5, PT, R6, 0x9, !P5 ;  /* 0x000000090600780c */ /* 0x000fc40006fa1670 */
[----:B0-----:R-:W-:Y:S02]  /*5160*/  F2FP.SATFINITE.E4M3.F32.PACK_AB_MERGE_C R5, RZ, R68, RZ ;  /* 0x00000044ff05723e */ /* 0x001fe400048070ff */
[----:B-1----:R-:W-:Y:S02]  /*5170*/  F2FP.SATFINITE.E4M3.F32.PACK_AB_MERGE_C R23, RZ, R66, RZ ;  /* 0x00000042ff17723e */ /* 0x002fe400048070ff */
[----:B------:R-:W-:Y:S01]  /*5180*/  ISETP.LT.OR P2, PT, R6, 0x9, !P2 ;  /* 0x000000090600780c */ /* 0x000fe20005741670 */
[----:B------:R0:W-:Y:S01]  /*5190*/  @!P1 STG.E.U8 desc[UR20][R14.64+0x21], R5 ;  /* 0x000021050e009986 */ /* 0x0001e2000c101114 */
[C---:B------:R-:W-:Y:S02]  /*51a0*/  ISETP.GE.AND P1, PT, R24.reuse, 0x31, PT ;  /* 0x000000311800780c */ /* 0x040fe40003f26270 */
[----:B------:R-:W-:Y:S01]  /*51b0*/  F2FP.SATFINITE.E4M3.F32.PACK_AB_MERGE_C R25, RZ, R56, RZ ;  /* 0x00000038ff19723e */ /* 0x000fe200048070ff */
[----:B------:R1:W-:Y:S01]  /*51c0*/  @!P3 STG.E.U8 desc[UR20][R18.64+0x29], R23 ;  /* 0x000029171200b986 */ /* 0x0003e2000c101114 */
[----:B------:R-:W-:-:S03]  /*51d0*/  ISETP.GE.AND P3, PT, R24, 0x32, PT ;  /* 0x000000321800780c */ /* 0x000fc60003f66270 */
[----:B------:R-:W-:Y:S01]  /*51e0*/  @!P6 STG.E.U8 desc[UR20][R18.64+0x28], R65 ;  /* 0x000028411200e986 */ /* 0x000fe2000c101114 */
[C---:B------:R-:W-:Y:S02]  /*51f0*/  ISETP.LT.OR P6, PT, R6.reuse, 0x1, !P1 ;  /* 0x000000010600780c */ /* 0x040fe40004fc1670 */
[C---:B------:R-:W-:Y:S01]  /*5200*/  ISETP.LT.OR P1, PT, R6.reuse, 0x9, !P1 ;  /* 0x000000090600780c */ /* 0x040fe20004f21670 */
[----:B------:R-:W-:Y:S01]  /*5210*/  @!P5 STG.E.U8 desc[UR20][R14.64+0x28], R63 ;  /* 0x0000283f0e00d986 */ /* 0x000fe2000c101114 */
[C---:B------:R-:W-:Y:S02]  /*5220*/  ISETP.LT.OR P5, PT, R6.reuse, 0x1, !P3 ;  /* 0x000000010600780c */ /* 0x040fe40005fa1670 */
[----:B0-----:R-:W-:Y:S02]  /*5230*/  F2FP.SATFINITE.E4M3.F32.PACK_AB_MERGE_C R5, RZ, R64, RZ ;  /* 0x00000040ff05723e */ /* 0x001fe400048070ff */
[----:B-1----:R-:W-:Y:S02]  /*5240*/  F2FP.SATFINITE.E4M3.F32.PACK_AB_MERGE_C R23, RZ, R62, RZ ;  /* 0x0000003eff17723e */ /* 0x002fe400048070ff */
[----:B------:R-:W-:Y:S01]  /*5250*/  ISETP.LT.OR P3, PT, R6, 0x9, !P3 ;  /* 0x000000090600780c */ /* 0x000fe20005f61670 */
[----:B------:R0:W-:Y:S01]  /*5260*/  @!P2 STG.E.U8 desc[UR20][R14.64+0x29], R5 ;  /* 0x000029050e00a986 */ /* 0x0001e2000c101114 */
[----:B------:R-:W-:-:S03]  /*5270*/  ISETP.GE.AND P2, PT, R24, 0x39, PT ;  /* 0x000000391800780c */ /* 0x000fc60003f46270 */
[----:B------:R-:W-:Y:S01]  /*5280*/  @!P6 STG.E.U8 desc[UR20][R18.64+0x30], R61 ;  /* 0x0000303d1200e986 */ /* 0x000fe2000c101114 */
[----:B------:R-:W-:-:S03]  /*5290*/  ISETP.GE.AND P6, PT, R24, 0x3a, PT ;  /* 0x0000003a1800780c */ /* 0x000fc60003fc6270 */
[----:B------:R1:W-:Y:S01]  /*52a0*/  @!P5 STG.E.U8 desc[UR20][R18.64+0x31], R23 ;  /* 0x000031171200d986 */ /* 0x0003e2000c101114 */
[C---:B------:R-:W-:Y:S02]  /*52b0*/  ISETP.LT.OR P5, PT, R6.reuse, 0x1, !P6 ;  /* 0x000000010600780c */ /* 0x040fe400077a1670 */
[C---:B------:R-:W-:Y:S01]  /*52c0*/  ISETP.LT.OR P6, PT, R6.reuse, 0x9, !P6 ;  /* 0x000000090600780c */ /* 0x040fe200077c1670 */
[----:B------:R2:W-:Y:S01]  /*52d0*/  @!P1 STG.E.U8 desc[UR20][R14.64+0x30], R59 ;  /* 0x0000303b0e009986 */ /* 0x0005e2000c101114 */
[C---:B------:R-:W-:Y:S02]  /*52e0*/  ISETP.LT.OR P1, PT, R6.reuse, 0x1, !P2 ;  /* 0x000000010600780c */ /* 0x040fe40005721670 */
[----:B------:R-:W-:Y:S02]  /*52f0*/  ISETP.LT.OR P2, PT, R6, 0x9, !P2 ;  /* 0x000000090600780c */ /* 0x000fe40005741670 */
[----:B0-----:R-:W-:Y:S02]  /*5300*/  F2FP.SATFINITE.E4M3.F32.PACK_AB_MERGE_C R5, RZ, R60, RZ ;  /* 0x0000003cff05723e */ /* 0x001fe400048070ff */
[----:B-1----:R-:W-:-:S03]  /*5310*/  F2FP.SATFINITE.E4M3.F32.PACK_AB_MERGE_C R23, RZ, R58, RZ ;  /* 0x0000003aff17723e */ /* 0x002fc600048070ff */
[----:B------:R2:W-:Y:S04]  /*5320*/  @!P3 STG.E.U8 desc[UR20][R14.64+0x31], R5 ;  /* 0x000031050e00b986 */ /* 0x0005e8000c101114 */
[----:B------:R2:W-:Y:S04]  /*5330*/  @!P1 STG.E.U8 desc[UR20][R18.64+0x38], R57 ;  /* 0x0000383912009986 */ /* 0x0005e8000c101114 */
[----:B------:R2:W-:Y:S04]  /*5340*/  @!P5 STG.E.U8 desc[UR20][R18.64+0x39], R23 ;  /* 0x000039171200d986 */ /* 0x0005e8000c101114 */
[----:B------:R2:W-:Y:S04]  /*5350*/  @!P2 STG.E.U8 desc[UR20][R14.64+0x38], R21 ;  /* 0x000038150e00a986 */ /* 0x0005e8000c101114 */
[----:B------:R2:W-:Y:S02]  /*5360*/  @!P6 STG.E.U8 desc[UR20][R14.64+0x39], R25 ;  /* 0x000039190e00e986 */ /* 0x0005e4000c101114 */
.L_x_108:
[----:B------:R-:W-:Y:S05]  /*5370*/  BSYNC B0 ;  /* 0x0000000000007941 */ /* 0x000fea0003800000 */
.L_x_42:
[C---:B------:R-:W-:Y:S01]  /*5380*/  LEA R2, P1, R8.reuse, R2, 0x1 ;  /* 0x0000000208027211 */ /* 0x040fe200078208ff */
[----:B------:R-:W-:Y:S01]  /*5390*/  ULDC.64 UR6, c[0x0][0x650] ;  /* 0x0001940000067ab9 */ /* 0x000fe20000000a00 */
[----:B-----5:R-:W-:Y:S01]  /*53a0*/  IMAD.U32 R4, RZ, RZ, UR12 ;  /* 0x0000000cff047e24 */ /* 0x020fe2000f8e00ff */
[----:B012---:R-:W-:Y:S01]  /*53b0*/  PRMT R14, RZ, 0x7610, R14 ;  /* 0x00007610ff0e7816 */ /* 0x007fe2000000000e */
[----:B------:R-:W-:Y:S01]  /*53c0*/  IMAD.MOV.U32 R6, RZ, RZ, -0x1 ;  /* 0xffffffffff067424 */ /* 0x000fe200078e00ff */
[----:B------:R-:W-:Y:S01]  /*53d0*/  LEA.HI.X R3, R8, R3, R0, 0x1, P1 ;  /* 0x0000000308037211 */ /* 0x000fe200008f0c00 */
[----:B------:R0:W-:Y:S01]  /*53e0*/  SYNCS.ARRIVE.TRANS64.A1T0 RZ, [R4+UR23], RZ ;  /* 0x000000ff04ff79a7 */ /* 0x0001e20008100017 */
[----:B------:R-:W-:Y:S01]  /*53f0*/  ISETP.GE.U32.AND P1, PT, R2, UR6, PT ;  /* 0x0000000602007c0c */ /* 0x000fe2000bf26070 */
[----:B------:R-:W-:-:S03]  /*5400*/  IMAD.MOV.U32 R5, RZ, RZ, -0x1 ;  /* 0xffffffffff057424 */ /* 0x000fc600078e00ff */
[----:B------:R-:W-:Y:S01]  /*5410*/  ISETP.GE.U32.AND.EX P1, PT, R3, UR7, PT, P1 ;  /* 0x0000000703007c0c */ /* 0x000fe2000bf26110 */
[----:B0-----:R-:W-:-:S12]  /*5420*/  IMAD.MOV.U32 R4, RZ, RZ, -0x1 ;  /* 0xffffffffff047424 */ /* 0x001fd800078e00ff */
[----:B------:R-:W-:Y:S05]  /*5430*/  @P1 BRA `(.L_x_109) ;  /* 0x0000000400601947 */ /* 0x000fea0003800000 */
[----:B------:R-:W0:Y:S01]  /*5440*/  S2R R26, SR_CTAID.X ;  /* 0x00000000001a7919 */ /* 0x000e220000002500 */
[----:B---34-:R-:W1:Y:S01]  /*5450*/  LDC.64 R22, c[0x0][0x628] ;  /* 0x00018a00ff167b82 */ /* 0x018e620000000a00 */
[----:B------:R-:W-:Y:S01]  /*5460*/  ULDC UR6, c[0x0][0x150] ;  /* 0x0000540000067ab9 */ /* 0x000fe20000000800 */
[----:B------:R-:W-:Y:S01]  /*5470*/  IMAD.MOV.U32 R18, RZ, RZ, R2 ;  /* 0x000000ffff127224 */ /* 0x000fe200078e0002 */
[----:B------:R-:W2:Y:S01]  /*5480*/  S2R R28, SR_CTAID.Y ;  /* 0x00000000001c7919 */ /* 0x000ea20000002600 */
[----:B------:R-:W-:-:S04]  /*5490*/  IMAD.MOV.U32 R19, RZ, RZ, R3 ;  /* 0x000000ffff137224 */ /* 0x000fc800078e0003 */
[----:B------:R-:W3:Y:S08]  /*54a0*/  LDC R29, c[0x0][0x144] ;  /* 0x00005100ff1d7b82 */ /* 0x000ef00000000800 */
[----:B------:R-:W4:Y:S08]  /*54b0*/  LDC R6, c[0x0][0x630] ;  /* 0x00018c00ff067b82 */ /* 0x000f300000000800 */
[----:B------:R-:W2:Y:S01]  /*54c0*/  LDC.64 R24, c[0x0][0x620] ;  /* 0x00018800ff187b82 */ /* 0x000ea20000000a00 */
[----:B-1----:R-:W-:-:S04]  /*54d0*/  ISETP.NE.U32.AND P1, PT, R22, RZ, PT ;  /* 0x000000ff1600720c */ /* 0x002fc80003f25070 */
[----:B------:R-:W-:Y:S02]  /*54e0*/  ISETP.NE.AND.EX P1, PT, R23, RZ, PT, P1 ;  /* 0x000000ff1700720c */ /* 0x000fe40003f25310 */
[----:B0-----:R-:W-:-:S05]  /*54f0*/  I2FP.F32.U32 R4, R26 ;  /* 0x0000001a00047245 */ /* 0x001fca0000201000 */
[----:B------:R-:W-:-:S04]  /*5500*/  FMUL R4, R4, UR6 ;  /* 0x0000000604047c20 */ /* 0x000fc80008400000 */
[----:B------:R0:W1:Y:S02]  /*5510*/  F2I.U32.TRUNC.NTZ R27, R4 ;  /* 0x00000004001b7305 */ /* 0x000064000020f000 */
[----:B---34-:R-:W-:Y:S05]  /*5520*/  @!P1 BRA `(.L_x_110) ;  /* 0x0000000000289947 */ /* 0x018fea0003800000 */
[----:B------:R-:W3:Y:S02]  /*5530*/  LDC R5, c[0x0][0x634] ;  /* 0x00018d00ff057b82 */ /* 0x000ee40000000800 */
[----:B---3--:R-:W-:-:S05]  /*5540*/  IADD3 R19, P1, R2, R5, RZ ;  /* 0x0000000502137210 */ /* 0x008fca0007f3e0ff */
[----:B------:R-:W-:-:S04]  /*5550*/  IMAD.X R21, RZ, RZ, R3, P1 ;  /* 0x000000ffff157224 */ /* 0x000fc800008e0603 */
[----:B0-----:R-:W-:-:S04]  /*5560*/  IMAD.WIDE.U32 R4, R21, R22, RZ ;  /* 0x0000001615047225 */ /* 0x001fc800078e00ff */
[----:B------:R-:W-:-:S04]  /*5570*/  IMAD.WIDE.U32 R14, P1, R19, R23, R4 ;  /* 0x00000017130e7225 */ /* 0x000fc80007820004 */
[----:B------:R-:W-:-:S04]  /*5580*/  IMAD.WIDE.U32 R4, R19, R22, RZ ;  /* 0x0000001613047225 */ /* 0x000fc800078e00ff */
[----:B------:R-:W-:Y:S01]  /*5590*/  IMAD.X R19, RZ, RZ, RZ, P1 ;  /* 0x000000ffff137224 */ /* 0x000fe200008e06ff */
[----:B------:R-:W-:Y:S01]  /*55a0*/  IADD3 RZ, P1, R5, R14, RZ ;  /* 0x0000000e05ff7210 */ /* 0x000fe20007f3e0ff */
[----:B------:R-:W-:-:S04]  /*55b0*/  IMAD.MOV.U32 R18, RZ, RZ, R15 ;  /* 0x000000ffff127224 */ /* 0x000fc800078e000f */
[----:B------:R-:W-:-:S08]  /*55c0*/  IMAD.WIDE.U32.X R18, R21, R23, R18, P1 ;  /* 0x0000001715127225 */ /* 0x000fd000008e0412 */
.L_x_110:
[-CC-:B------:R-:W-:Y:S01]  /*55d0*/  SHF.R.U64 R23, R18, R6.reuse, R19.reuse ;  /* 0x0000000612177219 */ /* 0x180fe20000001213 */
[----:B------:R-:W3:Y:S01]  /*55e0*/  LDC.64 R32, c[0x0][0x640] ;  /* 0x00019000ff207b82 */ /* 0x000ee20000000a00 */
[----:B0-----:R-:W-:Y:S01]  /*55f0*/  SHF.R.U32.HI R4, RZ, R6, R19 ;  /* 0x00000006ff047219 */ /* 0x001fe20000011613 */
[----:B-1----:R-:W-:Y:S01]  /*5600*/  IMAD.MOV R27, RZ, RZ, -R27 ;  /* 0x000000ffff1b7224 */ /* 0x002fe200078e0a1b */
[----:B------:R-:W-:Y:S01]  /*5610*/  IADD3 R15, P1, RZ, -R23, RZ ;  /* 0x80000017ff0f7210 */ /* 0x000fe20007f3e0ff */
[----:B------:R-:W-:Y:S01]  /*5620*/  ULDC UR6, c[0x0][0x154] ;  /* 0x0000550000067ab9 */ /* 0x000fe20000000800 */
[----:B------:R-:W-:Y:S02]  /*5630*/  IMAD.MOV.U32 R19, RZ, RZ, 0x1 ;  /* 0x00000001ff137424 */ /* 0x000fe400078e00ff */
[----:B------:R-:W-:Y:S01]  /*5640*/  IMAD R29, R29, R27, R26 ;  /* 0x0000001b1d1d7224 */ /* 0x000fe200078e021a */
[----:B------:R-:W0:Y:S01]  /*5650*/  LDC R14, c[0x0][0x618] ;  /* 0x00018600ff0e7b82 */ /* 0x000e220000000800 */
[----:B------:R-:W-:-:S04]  /*5660*/  IMAD.X R5, RZ, RZ, ~R4, P1 ;  /* 0x000000ffff057224 */ /* 0x000fc800008e0e04 */
[-C--:B--2---:R-:W-:Y:S02]  /*5670*/  IMAD R6, R5, R24.reuse, RZ ;  /* 0x0000001805067224 */ /* 0x084fe400078e02ff */
[C---:B------:R-:W-:Y:S01]  /*5680*/  IMAD.WIDE.U32 R4, R15.reuse, R24, R2 ;  /* 0x000000180f047225 */ /* 0x040fe200078e0002 */
[----:B------:R-:W1:Y:S03]  /*5690*/  LDC R18, c[0x0][0x608] ;  /* 0x00018200ff127b82 */ /* 0x000e660000000800 */
[----:B------:R-:W-:Y:S01]  /*56a0*/  IMAD R15, R15, R25, R6 ;  /* 0x000000190f0f7224 */ /* 0x000fe200078e0206 */
[----:B------:R-:W-:-:S03]  /*56b0*/  I2FP.F32.U32 R6, R28 ;  /* 0x0000001c00067245 */ /* 0x000fc60000201000 */
[----:B------:R-:W-:Y:S01]  /*56c0*/  IMAD.IADD R5, R5, 0x1, R15 ;  /* 0x0000000105057824 */ /* 0x000fe200078e020f */
[----:B------:R-:W2:Y:S01]  /*56d0*/  LDC R30, c[0x0][0x658] ;  /* 0x00019600ff1e7b82 */ /* 0x000ea20000000800 */
[----:B---3--:R-:W-:Y:S01]  /*56e0*/  ISETP.NE.U32.AND P1, PT, R32, RZ, PT ;  /* 0x000000ff2000720c */ /* 0x008fe20003f25070 */
[----:B------:R-:W-:-:S03]  /*56f0*/  IMAD.MOV.U32 R15, RZ, RZ, -0x1 ;  /* 0xffffffffff0f7424 */ /* 0x000fc600078e00ff */
[----:B------:R-:W-:-:S03]  /*5700*/  ISETP.NE.AND.EX P1, PT, R33, RZ, PT, P1 ;  /* 0x000000ff2100720c */ /* 0x000fc60003f25310 */
[----:B------:R-:W3:Y:S01]  /*5710*/  LDC R27, c[0x0][0x148] ;  /* 0x00005200ff1b7b82 */ /* 0x000ee20000000800 */
[-CC-:B0-----:R-:W-:Y:S02]  /*5720*/  SHF.R.U64 R22, R4, R14.reuse, R5.reuse ;  /* 0x0000000e04167219 */ /* 0x181fe40000001205 */
[----:B------:R-:W-:Y:S01]  /*5730*/  SHF.R.U32.HI R5, RZ, R14, R5 ;  /* 0x0000000eff057219 */ /* 0x000fe20000011605 */
[----:B------:R-:W-:-:S04]  /*5740*/  FMUL R14, R6, UR6 ;  /* 0x00000006060e7c20 */ /* 0x000fc80008400000 */
[----:B------:R-:W0:Y:S01]  /*5750*/  LDC R26, c[0x0][0x600] ;  /* 0x00018000ff1a7b82 */ /* 0x000e220000000800 */
[----:B------:R4:W0:Y:S01]  /*5760*/  F2I.U32.TRUNC.NTZ R25, R14 ;  /* 0x0000000e00197305 */ /* 0x000822000020f000 */
[-CC-:B-1----:R-:W-:Y:S02]  /*5770*/  SHF.R.U64 R6, R22, R18.reuse, R5.reuse ;  /* 0x0000001216067219 */ /* 0x182fe40000001205 */
[----:B------:R-:W-:-:S04]  /*5780*/  SHF.R.U32.HI R5, RZ, R18, R5 ;  /* 0x00000012ff057219 */ /* 0x000fc80000011605 */
[----:B------:R-:W1:Y:S01]  /*5790*/  LDC R34, c[0x0][0x648] ;  /* 0x00019200ff227b82 */ /* 0x000e620000000800 */
[-CC-:B--2---:R-:W-:Y:S02]  /*57a0*/  SHF.R.U64 R24, R6, R30.reuse, R5.reuse ;  /* 0x0000001e06187219 */ /* 0x184fe40000001205 */
[-C--:B------:R-:W-:Y:S02]  /*57b0*/  SHF.L.U32 R15, R15, R30.reuse, RZ ;  /* 0x0000001e0f0f7219 */ /* 0x080fe400000006ff */
[-C--:B------:R-:W-:Y:S01]  /*57c0*/  SHF.R.U32.HI R5, RZ, R30.reuse, R5 ;  /* 0x0000001eff057219 */ /* 0x080fe20000011605 */
[----:B------:R-:W-:Y:S01]  /*57d0*/  IMAD.MOV.U32 R4, RZ, RZ, R24 ;  /* 0x000000ffff047224 */ /* 0x000fe200078e0018 */
[----:B------:R-:W-:Y:S01]  /*57e0*/  SHF.L.U32 R30, R19, R30, RZ ;  /* 0x0000001e131e7219 */ /* 0x000fe200000006ff */
[----:B------:R-:W2:Y:S01]  /*57f0*/  LDC R35, c[0x0][0x638] ;  /* 0x00018e00ff237b82 */ /* 0x000ea20000000800 */
[----:B------:R-:W-:-:S07]  /*5800*/  LOP3.LUT R31, RZ, R15, RZ, 0x33, !PT ;  /* 0x0000000fff1f7212 */ /* 0x000fce00078e33ff */
[----:B------:R-:W0:Y:S01]  /*5810*/  LDC R36, c[0x0][0x610] ;  /* 0x00018400ff247b82 */ /* 0x000e220000000800 */
[----:B----4-:R-:W-:Y:S05]  /*5820*/  @!P1 BRA `(.L_x_111) ;  /* 0x0000000000289947 */ /* 0x010fea0003800000 */
        /* <DEDUP_REMOVED lines=10> */
.L_x_111:
[----:B-1----:R-:W-:Y:S01]  /*58d0*/  SHF.R.U64 R4, R4, R34, R5 ;  /* 0x0000002204047219 */ /* 0x002fe20000001205 */
[----:B0-----:R-:W-:Y:S01]  /*58e0*/  VIADD R19, R26, 0xffffffff ;  /* 0xffffffff1a137836 */ /* 0x001fe20000000000 */
[----:B------:R-:W-:Y:S01]  /*58f0*/  LOP3.LUT R15, R6, R31, RZ, 0xc0, !PT ;  /* 0x0000001f060f7212 */ /* 0x000fe200078ec0ff */
[----:B------:R-:W-:Y:S02]  /*5900*/  IMAD.MOV R25, RZ, RZ, -R25 ;  /* 0x000000ffff197224 */ /* 0x000fe400078e0a19 */
[----:B------:R-:W-:Y:S02]  /*5910*/  IMAD.MOV R5, RZ, RZ, -R4 ;  /* 0x000000ffff057224 */ /* 0x000fe400078e0a04 */
[----:B------:R-:W-:Y:S01]  /*5920*/  IMAD R6, R30, R4, R15 ;  /* 0x000000041e067224 */ /* 0x000fe200078e020f */
[----:B------:R-:W-:Y:S01]  /*5930*/  LOP3.LUT R15, R22, R19, RZ, 0xc0, !PT ;  /* 0x00000013160f7212 */ /* 0x000fe200078ec0ff */
[----:B---3--:R-:W-:Y:S02]  /*5940*/  @P4 IMAD R29, R27, R25, R28 ;  /* 0x000000191b1d4224 */ /* 0x008fe400078e021c */
[----:B--2---:R-:W-:-:S02]  /*5950*/  IMAD R4, R5, R35, R24 ;  /* 0x0000002305047224 */ /* 0x004fc400078e0218 */
[----:B------:R-:W-:Y:S02]  /*5960*/  IMAD R6, R6, R36, R29 ;  /* 0x0000002406067224 */ /* 0x000fe400078e021d */
[----:B------:R-:W-:Y:S02]  /*5970*/  IMAD R5, R4, R26, R15 ;  /* 0x0000001a04057224 */ /* 0x000fe400078e020f */
[----:B------:R-:W-:-:S03]  /*5980*/  IMAD.MOV.U32 R14, RZ, RZ, 0x1 ;  /* 0x00000001ff0e7424 */ /* 0x000fc600078e00ff */
[----:B------:R-:W-:Y:S02]  /*5990*/  SEL R4, R5, R6, !P4 ;  /* 0x0000000605047207 */ /* 0x000fe40006000000 */
[----:B------:R-:W-:Y:S01]  /*59a0*/  SEL R6, R6, R5, !P4 ;  /* 0x0000000506067207 */ /* 0x000fe20006000000 */
[----:B------:R-:W-:-:S07]  /*59b0*/  IMAD.MOV.U32 R5, RZ, RZ, R23 ;  /* 0x000000ffff057224 */ /* 0x000fce00078e0017 */
.L_x_109:
[----:B------:R-:W-:Y:S02]  /*59c0*/  LOP3.LUT P1, RZ, R14, 0xff, RZ, 0xc0, !PT ;  /* 0x000000ff0eff7812 */ /* 0x000fe4000782c0ff */
[----:B------:R-:W-:-:S11]  /*59d0*/  LOP3.LUT R88, R88, 0x1, RZ, 0x3c, !PT ;  /* 0x0000000158587812 */ /* 0x000fd600078e3cff */
[----:B------:R-:W-:Y:S05]  /*59e0*/  @P1 BRA `(.L_x_112) ;  /* 0xffffffbc006c1947 */ /* 0x000fea000383ffff */
[----:B------:R-:W-:Y:S05]  /*59f0*/  EXIT ;  /* 0x000000000000794d */ /* 0x000fea0003800000 */
.L_x_18:
[----:B------:R-:W-:-:S08]  /*5a00*/  ISETP.NE.AND P0, PT, R22, RZ, PT ;  /* 0x000000ff1600720c */ /* 0x000fd00003f05270 */
[----:B--2-45:R-:W0:-:S00]  /*5a10*/  USETMAXREG.DEALLOC.CTAPOOL 0x28 ;  /* 0x00000028000079c8 */ /* 0x034e0000080e0500 */
[----:B------:R-:W-:Y:S05]  /*5a20*/  @P0 EXIT ;  /* 0x000000000000094d */ /* 0x000fea0003800000 */
[----:B0-----:R-:W-:Y:S01]  /*5a30*/  LOP3.LUT P0, RZ, R17, 0xff, RZ, 0xc0, !PT ;  /* 0x000000ff11ff7812 */ /* 0x001fe2000780c0ff */
[----:B------:R-:W-:Y:S02]  /*5a40*/  IMAD.MOV.U32 R12, RZ, RZ, 0x1 ;  /* 0x00000001ff0c7424 */ /* 0x000fe400078e00ff */
[----:B------:R-:W-:-:S10]  /*5a50*/  IMAD.MOV.U32 R13, RZ, RZ, RZ ;  /* 0x000000ffff0d7224 */ /* 0x000fd400078e00ff */
[----:B------:R-:W-:Y:S05]  /*5a60*/  @!P0 BRA `(.L_x_113) ;  /* 0x0000000c00208947 */ /* 0x000fea0003800000 */
[----:B------:R-:W0:Y:S01]  /*5a70*/  S2UR UR8, SR_CgaCtaId ;  /* 0x00000000000879c3 */ /* 0x000e220000008800 */
[----:B------:R-:W-:Y:S01]  /*5a80*/  LOP3.LUT P0, RZ, R11, 0x1f, RZ, 0xc0, !PT ;  /* 0x0000001f0bff7812 */ /* 0x000fe2000780c0ff */
[----:B------:R-:W-:Y:S01]  /*5a90*/  ULDC UR5, c[0x0][0x658] ;  /* 0x0001960000057ab9 */ /* 0x000fe20000000800 */
[----:B------:R-:W-:Y:S01]  /*5aa0*/  UMOV UR6, 0xffffffff ;  /* 0xffffffff00067882 */ /* 0x000fe20000000000 */
[----:B------:R-:W-:Y:S01]  /*5ab0*/  BSSY B0, `(.L_x_113) ;  /* 0x00000c3000007945 */ /* 0x000fe20003800000 */
[----:B------:R-:W-:Y:S01]  /*5ac0*/  USHF.L.U32 UR6, UR6, UR5, URZ ;  /* 0x0000000506067299 */ /* 0x000fe2000800063f */
[C---:B------:R-:W-:Y:S01]  /*5ad0*/  ISETP.NE.AND P2, PT, R10.reuse, RZ, PT ;  /* 0x000000ff0a00720c */ /* 0x040fe20003f45270 */
[----:B------:R-:W-:Y:S01]  /*5ae0*/  IMAD.MOV.U32 R15, RZ, RZ, 0x1 ;  /* 0x00000001ff0f7424 */ /* 0x000fe200078e00ff */
[----:B------:R-:W-:Y:S01]  /*5af0*/  ISETP.NE.OR P0, PT, R10, RZ, !P0 ;  /* 0x000000ff0a00720c */ /* 0x000fe20004705670 */
[----:B------:R-:W-:Y:S01]  /*5b00*/  IMAD.MOV.U32 R12, RZ, RZ, 0x1 ;  /* 0x00000001ff0c7424 */ /* 0x000fe200078e00ff */
[----:B------:R-:W-:Y:S01]  /*5b10*/  LOP3.LUT R14, R7, 0x2, RZ, 0xfc, !PT ;  /* 0x00000002070e7812 */ /* 0x000fe200078efcff */
[----:B------:R-:W-:Y:S01]  /*5b20*/  IMAD.MOV.U32 R13, RZ, RZ, RZ ;  /* 0x000000ffff0d7224 */ /* 0x000fe200078e00ff */
[----:B------:R-:W-:Y:S01]  /*5b30*/  ULDC UR4, c[0x0][0x600] ;  /* 0x0001800000047ab9 */ /* 0x000fe20000000800 */
[----:B------:R-:W-:Y:S01]  /*5b40*/  UMOV UR7, 0x1 ;  /* 0x0000000100077882 */ /* 0x000fe20000000000 */
[----:B------:R-:W-:-:S02]  /*5b50*/  UIADD3 UR22, UR13, 0x1, URZ ;  /* 0x000000010d167890 */ /* 0x000fc4000fffe03f */
[----:B------:R-:W-:Y:S02]  /*5b60*/  UIADD3 UR15, UR4, -0x1, URZ ;  /* 0xffffffff040f7890 */ /* 0x000fe4000fffe03f */
[----:B------:R-:W-:Y:S02]  /*5b70*/  USHF.L.U32 UR17, UR7, UR5, URZ ;  /* 0x0000000507117299 */ /* 0x000fe4000800063f */
[----:B------:R-:W-:Y:S01]  /*5b80*/  ULOP3.LUT UR16, URZ, UR6, URZ, 0x33, !UPT ;  /* 0x000000063f107292 */ /* 0x000fe2000f8e333f */
[----:B------:R-:W-:Y:S01]  /*5b90*/  ULDC.64 UR20, c[0x0][0x198] ;  /* 0x0000660000147ab9 */ /* 0x000fe20000000a00 */
[----:B0-----:R-:W-:-:S10]  /*5ba0*/  IMAD.U32 R17, RZ, RZ, UR8 ;  /* 0x00000008ff117e24 */ /* 0x001fd4000f8e00ff */
.L_x_125:
[----:B------:R-:W-:-:S03]  /*5bb0*/  UMOV UR4, 0xffffffff ;  /* 0xffffffff00047882 */ /* 0x000fc60000000000 */
[----:B------:R-:W-:Y:S05]  /*5bc0*/  BRA.DIV UR4, `(.L_x_114) ;  /* 0x0000001604507947 */ /* 0x000fea000b800000 */
[----:B------:R-:W-:-:S13]  /*5bd0*/  ELECT P1, URZ, PT ;  /* 0x00000000003f782f */ /* 0x000fda0003820000 */
.L_x_148:
[----:B------:R-:W0:Y:S01]  /*5be0*/  LDC R10, c[0x0][0x28c] ;  /* 0x0000a300ff0a7b82 */ /* 0x000e220000000800 */
[----:B------:R-:W-:Y:S01]  /*5bf0*/  BSSY B1, `(.L_x_115) ;  /* 0x000003a000017945 */ /* 0x000fe20003800000 */
[----:B0-----:R-:W-:-:S13]  /*5c00*/  ISETP.LT.OR P1, PT, R10, 0x1, !P1 ;  /* 0x000000010a00780c */ /* 0x001fda0004f21670 */
[----:B------:R-:W-:Y:S05]  /*5c10*/  @P1 BRA `(.L_x_116) ;  /* 0x0000000000dc1947 */ /* 0x000fea0003800000 */
[----:B------:R-:W-:Y:S02]  /*5c20*/  IMAD R17, R6, 0x2, R17 ;  /* 0x0000000206117824 */ /* 0x000fe400078e0211 */
[----:B------:R-:W-:Y:S02]  /*5c30*/  IMAD.SHL.U32 R18, R4, 0x40, RZ ;  /* 0x0000004004127824 */ /* 0x000fe400078e00ff */
[----:B------:R-:W-:Y:S02]  /*5c40*/  IMAD.MOV.U32 R20, RZ, RZ, RZ ;  /* 0x000000ffff147224 */ /* 0x000fe400078e00ff */
[----:B------:R-:W-:Y:S02]  /*5c50*/  IMAD.U32 R22, RZ, RZ, UR22 ;  /* 0x00000016ff167e24 */ /* 0x000fe4000f8e00ff */
[----:B------:R-:W-:Y:S02]  /*5c60*/  IMAD.MOV.U32 R4, RZ, RZ, R12 ;  /* 0x000000ffff047224 */ /* 0x000fe400078e000c */
[----:B------:R-:W-:-:S02]  /*5c70*/  IMAD.MOV.U32 R6, RZ, RZ, R13 ;  /* 0x000000ffff067224 */ /* 0x000fc400078e000d */
[----:B------:R-:W-:-:S07]  /*5c80*/  IMAD.SHL.U32 R16, R17, 0x20, RZ ;  /* 0x0000002011107824 */ /* 0x000fce00078e00ff */
.L_x_120:
[----:B------:R-:W0:Y:S01]  /*5c90*/  S2UR UR4, SR_CgaCtaId ;  /* 0x00000000000479c3 */ /* 0x000e220000008800 */
[----:B------:R-:W-:-:S07]  /*5ca0*/  MOV R10, 0x400 ;  /* 0x00000400000a7802 */ /* 0x000fce0000000f00 */
[----:B------:R-:W1:Y:S01]  /*5cb0*/  @!P2 LDC R11, c[0x0][0x500] ;  /* 0x00014000ff0bab82 */ /* 0x000e620000000800 */
[----:B0-----:R-:W-:-:S05]  /*5cc0*/  IMAD.U32 R17, RZ, RZ, UR4 ;  /* 0x00000004ff117e24 */ /* 0x001fca000f8e00ff */
[----:B------:R-:W-:Y:S02]  /*5cd0*/  LEA R21, R17, R10, 0x18 ;  /* 0x0000000a11157211 */ /* 0x000fe400078ec0ff */
[----:B------:R-:W-:-:S03]  /*5ce0*/  SHF.L.U32 R10, R4, 0x1f, RZ ;  /* 0x0000001f040a7819 */ /* 0x000fc600000006ff */
[----:B------:R-:W-:-:S04]  /*5cf0*/  IMAD R19, R6, 0x8, R21 ;  /* 0x0000000806137824 */ /* 0x000fc800078e0215 */
[----:B------:R-:W0:Y:S02]  /*5d00*/  SYNCS.PHASECHK.TRANS64.TRYWAIT P1, [R19+URZ+0x70], R10 ;  /* 0x0000700a130075a7 */ /* 0x000e24000802017f */
[----:B01----:R-:W-:Y:S05]  /*5d10*/  @!P1 BRA `(.L_x_117) ;  /* 0x00000014001c9947 */ /* 0x003fea0003800000 */
.L_x_149:
[----:B0-----:R-:W-:Y:S01]  /*5d20*/  PRMT R10, R14, 0x9910, RZ ;  /* 0x000099100e0a7816 */ /* 0x001fe200000000ff */
[----:B------:R0:W-:Y:S03]  /*5d30*/  @!P2 SYNCS.ARRIVE.TRANS64 RZ, [R19+URZ], R11 ;  /* 0x0000000b13ffa9a7 */ /* 0x0001e6000800003f */
[----:B------:R-:W-:-:S13]  /*5d40*/  ISETP.NE.AND P1, PT, R10, 0x2, PT ;  /* 0x000000020a00780c */ /* 0x000fda0003f25270 */
[----:B0-----:R-:W-:Y:S05]  /*5d50*/  @P1 BRA `(.L_x_118) ;  /* 0x0000000000041947 */ /* 0x001fea0003800000 */
[----:B------:R-:W-:Y:S01]  /*5d60*/  BPT.TRAP 0x1 ;  /* 0x000000040000795c */ /* 0x000fe20000300000 */
.L_x_118:
[----:B------:R-:W-:Y:S05]  /*5d70*/  @P0 BRA `(.L_x_119) ;  /* 0x0000000000040947 */ /* 0x000fea0003800000 */
[----:B------:R-:W-:Y:S01]  /*5d80*/  BPT.TRAP 0x1 ;  /* 0x000000040000795c */ /* 0x000fe20000300000 */
.L_x_119:
[----:B------:R-:W-:Y:S01]  /*5d90*/  IMAD.SHL.U32 R10, R6, 0x2000, RZ ;  /* 0x00002000060a7824 */ /* 0x000fe200078e00ff */
[----:B------:R-:W-:Y:S01]  /*5da0*/  R2UR UR8, R21 ;  /* 0x00000000150872ca */ /* 0x000fe200000e0000 */
[----:B------:R-:W-:Y:S01]  /*5db0*/  VIADD R22, R22, 0xffffffff ;  /* 0xffffffff16167836 */ /* 0x000fe20000000000 */
[----:B------:R-:W-:Y:S01]  /*5dc0*/  R2UR UR9, R19 ;  /* 0x00000000130972ca */ /* 0x000fe200000e0000 */
[--C-:B------:R-:W-:Y:S01]  /*5dd0*/  IMAD R11, R17, 0x1000, R10.reuse ;  /* 0x00001000110b7824 */ /* 0x100fe200078e020a */
[----:B------:R-:W-:Y:S01]  /*5de0*/  IADD3 R10, R21, 0x1c200, R10 ;  /* 0x0001c200150a7810 */ /* 0x000fe20007ffe00a */
[----:B------:R-:W-:Y:S01]  /*5df0*/  UIADD3 UR4, UP0, UR20, 0xf0, URZ ;  /* 0x000000f014047890 */ /* 0x000fe2000ff1e03f */
[----:B------:R-:W-:Y:S01]  /*5e00*/  R2UR UR11, R16 ;  /* 0x00000000100b72ca */ /* 0x000fe200000e0000 */
[----:B------:R-:W-:Y:S01]  /*5e10*/  UIADD3 UR24, UP1, UR20, 0x1f0, URZ ;  /* 0x000001f014187890 */ /* 0x000fe2000ff3e03f */
[----:B------:R-:W-:Y:S01]  /*5e20*/  R2UR UR5, R11 ;  /* 0x000000000b0572ca */ /* 0x000fe200000e0000 */
[----:B------:R-:W-:Y:S01]  /*5e30*/  VIADD R6, R6, 0x1 ;  /* 0x0000000106067836 */ /* 0x000fe20000000000 */
[----:B------:R-:W-:Y:S01]  /*5e40*/  R2UR UR10, R20 ;  /* 0x00000000140a72ca */ /* 0x000fe200000e0000 */
[----:B------:R-:W-:Y:S01]  /*5e50*/  UIADD3.X UR25, URZ, UR21, URZ, UP1, !UPT ;  /* 0x000000153f197290 */ /* 0x000fe20008ffe43f */
[----:B------:R-:W-:Y:S01]  /*5e60*/  R2UR UR12, R5 ;  /* 0x00000000050c72ca */ /* 0x000fe200000e0000 */
[----:B------:R-:W-:Y:S01]  /*5e70*/  UMOV UR19, 0x30000 ;  /* 0x0003000000137882 */ /* 0x000fe20000000000 */
[----:B------:R-:W-:Y:S01]  /*5e80*/  R2UR UR14, R10 ;  /* 0x000000000a0e72ca */ /* 0x000fe200000e0000 */
[----:B------:R-:W-:Y:S01]  /*5e90*/  UMOV UR6, 0x0 ;  /* 0x0000000000067882 */ /* 0x000fe20000000000 */
[----:B------:R-:W-:Y:S01]  /*5ea0*/  R2UR UR18, R18 ;  /* 0x00000000121272ca */ /* 0x000fe200000e0000 */
[----:B------:R-:W-:Y:S01]  /*5eb0*/  UMOV UR7, 0x10000000 ;  /* 0x1000000000077882 */ /* 0x000fe20000000000 */
[----:B------:R-:W-:Y:S01]  /*5ec0*/  ISETP.GT.AND P3, PT, R22, 0x1, PT ;  /* 0x000000011600780c */ /* 0x000fe20003f64270 */
[----:B------:R-:W-:Y:S01]  /*5ed0*/  VIADD R20, R20, 0x80 ;  /* 0x0000008014147836 */ /* 0x000fe20000000000 */
[----:B------:R-:W-:Y:S01]  /*5ee0*/  ISETP.NE.AND P1, PT, R6, 0xe, PT ;  /* 0x0000000e0600780c */ /* 0x000fe20003f25270 */
[----:B------:R-:W-:-:S02]  /*5ef0*/  UIADD3 UR8, UR8, 0x200, UR5 ;  /* 0x0000020008087890 */ /* 0x000fc4000fffe005 */
[----:B------:R-:W-:Y:S01]  /*5f00*/  UIADD3.X UR5, URZ, UR21, URZ, UP0, !UPT ;  /* 0x000000153f057290 */ /* 0x000fe200087fe43f */
[----:B------:R-:W-:Y:S02]  /*5f10*/  SEL R11, RZ, 0x1, P1 ;  /* 0x00000001ff0b7807 */ /* 0x000fe40000800000 */
[----:B------:R-:W-:Y:S02]  /*5f20*/  SEL R6, R6, RZ, P1 ;  /* 0x000000ff06067207 */ /* 0x000fe40000800000 */
[----:B------:R-:W-:-:S04]  /*5f30*/  LOP3.LUT R4, R4, R11, RZ, 0x3c, !PT ;  /* 0x0000000b04047212 */ /* 0x000fc800078e3cff */
[----:B------:R0:W-:Y:S02]  /*5f40*/  UTMALDG.3D.MULTICAST [UR8], [UR4], UR19, desc[UR6] ;  /* 0x00000608040073b4 */ /* 0x0001e40008011813 */
[----:B0-----:R-:W-:Y:S01]  /*5f50*/  UMOV UR8, UR14 ;  /* 0x0000000e00087c82 */ /* 0x001fe20008000000 */
[----:B------:R-:W-:Y:S02]  /*5f60*/  UMOV UR11, UR18 ;  /* 0x00000012000b7c82 */ /* 0x000fe40008000000 */
[----:B------:R0:W-:Y:S02]  /*5f70*/  UTMALDG.3D [UR8], [UR24], desc[UR6] ;  /* 0x00000608180075b4 */ /* 0x0001e40008011000 */
[----:B0-----:R-:W-:Y:S05]  /*5f80*/  @P3 BRA `(.L_x_120) ;  /* 0xfffffffc00403947 */ /* 0x001fea000383ffff */
.L_x_116:
[----:B------:R-:W-:Y:S05]  /*5f90*/  BSYNC B1 ;  /* 0x0000000000017941 */ /* 0x000fea0003800000 */
.L_x_115:
[----:B------:R-:W-:Y:S01]  /*5fa0*/  LOP3.LUT P5, RZ, R15, 0xff, RZ, 0xc0, !PT ;  /* 0x000000ff0fff7812 */ /* 0x000fe200078ac0ff */
[----:B------:R-:W-:Y:S01]  /*5fb0*/  VIADD R6, R13, UR13 ;  /* 0x0000000d0d067c36 */ /* 0x000fe20008000000 */
[----:B------:R-:W-:Y:S01]  /*5fc0*/  ULDC.64 UR4, c[0x0][0x650] ;  /* 0x0001940000047ab9 */ /* 0x000fe20000000a00 */
[----:B------:R-:W-:Y:S01]  /*5fd0*/  IMAD.U32 R11, RZ, RZ, UR13 ;  /* 0x0000000dff0b7e24 */ /* 0x000fe2000f8e00ff */
[----:B------:R-:W-:Y:S01]  /*5fe0*/  UISETP.GE.U32.AND UP0, UPT, UR13, 0xe, UPT ;  /* 0x0000000e0d00788c */ /* 0x000fe2000bf06070 */
[----:B------:R-:W-:Y:S01]  /*5ff0*/  BSSY B1, `(.L_x_121) ;  /* 0x000006c000017945 */ /* 0x000fe20003800000 */
[----:B------:R-:W-:Y:S02]  /*6000*/  SHF.R.U32.HI R4, RZ, 0x1, R6 ;  /* 0x00000001ff047819 */ /* 0x000fe40000011606 */
[----:B------:R-:W-:Y:S02]  /*6010*/  ISETP.GT.U32.AND P1, PT, R6, 0xd, PT ;  /* 0x0000000d0600780c */ /* 0x000fe40003f24070 */
[----:B------:R-:W-:Y:S01]  /*6020*/  PLOP3.LUT P3, PT, PT, PT, UP0, 0x80, 0x0 ;  /* 0x000000000000781c */ /* 0x000fe20003f6f008 */
[----:B------:R-:W-:Y:S01]  /*6030*/  IMAD.WIDE.U32 R4, R4, -0x6db6db6d, RZ ;  /* 0x9249249304047825 */ /* 0x000fe200078e00ff */
[----:B------:R-:W-:Y:S01]  /*6040*/  ISETP.LT.U32.AND P1, PT, R11, 0xe, P1 ;  /* 0x0000000e0b00780c */ /* 0x000fe20000f21070 */
[----:B------:R-:W0:Y:S01]  /*6050*/  @P5 S2R R17, SR_CgaCtaId ;  /* 0x0000000000115919 */ /* 0x000e220000008800 */
[----:B------:R-:W-:Y:S01]  /*6060*/  @P5 MOV R10, 0x400 ;  /* 0x00000400000a5802 */ /* 0x000fe20000000f00 */
[----:B------:R-:W-:Y:S01]  /*6070*/  IMAD.MOV.U32 R4, RZ, RZ, -0x1 ;  /* 0xffffffffff047424 */ /* 0x000fe200078e00ff */
[----:B------:R-:W-:-:S02]  /*6080*/  SHF.R.U32.HI R11, RZ, 0x2, R5 ;  /* 0x00000002ff0b7819 */ /* 0x000fc40000011605 */
[----:B------:R-:W-:Y:S02]  /*6090*/  SEL R5, RZ, 0x1, !P1 ;  /* 0x00000001ff057807 */ /* 0x000fe40004800000 */
[----:B------:R-:W-:Y:S01]  /*60a0*/  PRMT R15, RZ, 0x7610, R15 ;  /* 0x00007610ff0f7816 */ /* 0x000fe2000000000f */
[----:B------:R-:W-:Y:S01]  /*60b0*/  IMAD R13, R11, -0xe, R6 ;  /* 0xfffffff20b0d7824 */ /* 0x000fe200078e0206 */
[----:B------:R-:W-:Y:S01]  /*60c0*/  LOP3.LUT R12, R12, R5, RZ, 0x3c, !PT ;  /* 0x000000050c0c7212 */ /* 0x000fe200078e3cff */
[----:B------:R-:W-:Y:S02]  /*60d0*/  IMAD.MOV.U32 R6, RZ, RZ, -0x1 ;  /* 0xffffffffff067424 */ /* 0x000fe400078e00ff */
[----:B------:R-:W-:Y:S01]  /*60e0*/  IMAD.MOV.U32 R5, RZ, RZ, -0x1 ;  /* 0xffffffffff057424 */ /* 0x000fe200078e00ff */
[----:B------:R-:W-:Y:S02]  /*60f0*/  @P3 LOP3.LUT R12, R12, 0x1, R11, 0x78, !PT ;  /* 0x000000010c0c3812 */ /* 0x000fe400078e780b */
[----:B0-----:R-:W-:-:S04]  /*6100*/  @P5 LEA R10, R17, R10, 0x18 ;  /* 0x0000000a110a5211 */ /* 0x001fc800078ec0ff */
[----:B------:R0:W-:Y:S01]  /*6110*/  @P5 SYNCS.ARRIVE.TRANS64.A1T0 RZ, [R10+URZ+0x118], RZ ;  /* 0x000118ff0aff59a7 */ /* 0x0001e2000810003f */
[----:B------:R-:W-:-:S04]  /*6120*/  IADD3 R2, P5, R2, R8, RZ ;  /* 0x0000000802027210 */ /* 0x000fc80007fbe0ff */
[----:B------:R-:W-:Y:S01]  /*6130*/  ISETP.GE.U32.AND P1, PT, R2, UR4, PT ;  /* 0x0000000402007c0c */ /* 0x000fe2000bf26070 */
[----:B------:R-:W-:Y:S01]  /*6140*/  IMAD.X R3, R3, 0x1, R0, P5 ;  /* 0x0000000103037824 */ /* 0x000fe200028e0600 */
[----:B0-----:R-:W-:-:S04]  /*6150*/  PRMT R10, RZ, 0x7610, R10 ;  /* 0x00007610ff0a7816 */ /* 0x001fc8000000000a */
[----:B------:R-:W-:-:S13]  /*6160*/  ISETP.GE.U32.AND.EX P1, PT, R3, UR5, PT, P1 ;  /* 0x0000000503007c0c */ /* 0x000fda000bf26110 */
[----:B------:R-:W-:Y:S05]  /*6170*/  @P1 BRA `(.L_x_122) ;  /* 0x00000004004c1947 */ /* 0x000fea0003800000 */
[----:B------:R-:W0:Y:S01]  /*6180*/  S2R R18, SR_CTAID.X ;  /* 0x0000000000127919 */ /* 0x000e220000002500 */
[----:B------:R-:W-:Y:S01]  /*6190*/  ULDC.64 UR4, c[0x0][0x628] ;  /* 0x00018a0000047ab9 */ /* 0x000fe20000000a00 */
[----:B------:R-:W1:Y:S01]  /*61a0*/  LDC R19, c[0x0][0x144] ;  /* 0x00005100ff137b82 */ /* 0x000e620000000800 */
[----:B------:R-:W-:Y:S01]  /*61b0*/  ISETP.NE.U32.AND P1, PT, RZ, UR4, PT ;  /* 0x00000004ff007c0c */ /* 0x000fe2000bf25070 */
[----:B------:R-:W2:Y:S01]  /*61c0*/  S2R R6, SR_CTAID.Y ;  /* 0x0000000000067919 */ /* 0x000ea20000002600 */
[----:B------:R-:W-:Y:S01]  /*61d0*/  ULDC UR7, c[0x0][0x630] ;  /* 0x00018c0000077ab9 */ /* 0x000fe20000000800 */
[----:B------:R-:W-:Y:S01]  /*61e0*/  ULDC UR8, c[0x0][0x150] ;  /* 0x0000540000087ab9 */ /* 0x000fe20000000800 */
[----:B------:R-:W-:Y:S01]  /*61f0*/  ISETP.NE.AND.EX P1, PT, RZ, UR5, PT, P1 ;  /* 0x00000005ff007c0c */ /* 0x000fe2000bf25310 */
[----:B------:R-:W-:Y:S02]  /*6200*/  IMAD.MOV.U32 R4, RZ, RZ, R2 ;  /* 0x000000ffff047224 */ /* 0x000fe400078e0002 */
[----:B------:R-:W-:Y:S01]  /*6210*/  IMAD.MOV.U32 R5, RZ, RZ, R3 ;  /* 0x000000ffff057224 */ /* 0x000fe200078e0003 */
[----:B0-----:R-:W-:-:S09]  /*6220*/  I2FP.F32.U32 R20, R18 ;  /* 0x0000001200147245 */ /* 0x001fd20000201000 */
[----:B------:R-:W-:Y:S05]  /*6230*/  @!P1 BRA `(.L_x_123) ;  /* 0x0000000000289947 */ /* 0x000fea0003800000 */
[----:B------:R-:W-:Y:S02]  /*6240*/  ULDC UR6, c[0x0][0x634] ;  /* 0x00018d0000067ab9 */ /* 0x000fe40000000800 */
[----:B------:R-:W-:-:S05]  /*6250*/  IADD3 R5, P1, R2, UR6, RZ ;  /* 0x0000000602057c10 */ /* 0x000fca000ff3e0ff */
[----:B------:R-:W-:-:S04]  /*6260*/  IMAD.X R21, RZ, RZ, R3, P1 ;  /* 0x000000ffff157224 */ /* 0x000fc800008e0603 */
[----:B------:R-:W-:-:S04]  /*6270*/  IMAD.WIDE.U32 R10, R21, UR4, RZ ;  /* 0x00000004150a7c25 */ /* 0x000fc8000f8e00ff */
[----:B------:R-:W-:-:S04]  /*6280*/  IMAD.WIDE.U32 R10, P1, R5, UR5, R10 ;  /* 0x00000005050a7c25 */ /* 0x000fc8000f82000a */
[----:B------:R-:W-:-:S04]  /*6290*/  IMAD.WIDE.U32 R4, R5, UR4, RZ ;  /* 0x0000000405047c25 */ /* 0x000fc8000f8e00ff */
[----:B------:R-:W-:Y:S01]  /*62a0*/  IMAD.MOV.U32 R4, RZ, RZ, R11 ;  /* 0x000000ffff047224 */ /* 0x000fe200078e000b */
[----:B------:R-:W-:Y:S01]  /*62b0*/  IADD3 RZ, P3, R5, R10, RZ ;  /* 0x0000000a05ff7210 */ /* 0x000fe20007f7e0ff */
[----:B------:R-:W-:-:S04]  /*62c0*/  IMAD.X R5, RZ, RZ, RZ, P1 ;  /* 0x000000ffff057224 */ /* 0x000fc800008e06ff */
[----:B------:R-:W-:-:S08]  /*62d0*/  IMAD.WIDE.U32.X R4, R21, UR5, R4, P3 ;  /* 0x0000000515047c25 */ /* 0x000fd000098e0404 */
.L_x_123:
[----:B------:R-:W-:Y:S01]  /*62e0*/  FMUL R20, R20, UR8 ;  /* 0x0000000814147c20 */ /* 0x000fe20008400000 */
[--C-:B------:R-:W-:Y:S01]  /*62f0*/  SHF.R.U64 R16, R4, UR7, R5.reuse ;  /* 0x0000000704107c19 */ /* 0x100fe20008001205 */
[----:B------:R-:W-:Y:S01]  /*6300*/  ULDC.64 UR4, c[0x0][0x620] ;  /* 0x0001880000047ab9 */ /* 0x000fe20000000a00 */
[----:B------:R-:W-:Y:S01]  /*6310*/  SHF.R.U32.HI R4, RZ, UR7, R5 ;  /* 0x00000007ff047c19 */ /* 0x000fe20008011605 */
[----:B------:R-:W-:Y:S01]  /*6320*/  ULDC.64 UR6, c[0x0][0x640] ;  /* 0x0001900000067ab9 */ /* 0x000fe20000000a00 */
[----:B------:R-:W-:Y:S01]  /*6330*/  IADD3 R5, P1, RZ, -R16, RZ ;  /* 0x80000010ff057210 */ /* 0x000fe20007f3e0ff */
[----:B------:R-:W0:Y:S01]  /*6340*/  F2I.U32.TRUNC.NTZ R20, R20 ;  /* 0x0000001400147305 */ /* 0x000e22000020f000 */
[----:B------:R-:W3:Y:S03]  /*6350*/  LDC R21, c[0x0][0x148] ;  /* 0x00005200ff157b82 */ /* 0x000ee60000000800 */
[----:B------:R-:W-:Y:S01]  /*6360*/  IMAD.X R4, RZ, RZ, ~R4, P1 ;  /* 0x000000ffff047224 */ /* 0x000fe200008e0e04 */
[----:B------:R-:W-:-:S03]  /*6370*/  ISETP.NE.U32.AND P1, PT, RZ, UR6, PT ;  /* 0x00000006ff007c0c */ /* 0x000fc6000bf25070 */
[----:B------:R-:W-:Y:S01]  /*6380*/  IMAD R4, R4, UR4, RZ ;  /* 0x0000000404047c24 */ /* 0x000fe2000f8e02ff */
[----:B------:R-:W-:-:S03]  /*6390*/  ISETP.NE.AND.EX P1, PT, RZ, UR7, PT, P1 ;  /* 0x00000007ff007c0c */ /* 0x000fc6000bf25310 */
[C---:B------:R-:W-:Y:S01]  /*63a0*/  IMAD R11, R5.reuse, UR5, R4 ;  /* 0x00000005050b7c24 */ /* 0x040fe2000f8e0204 */
[----:B------:R-:W-:Y:S01]  /*63b0*/  ULDC UR5, c[0x0][0x154] ;  /* 0x0000550000057ab9 */ /* 0x000fe20000000800 */
[----:B------:R-:W-:Y:S01]  /*63c0*/  IMAD.WIDE.U32 R4, R5, UR4, R2 ;  /* 0x0000000405047c25 */ /* 0x000fe2000f8e0002 */
[----:B------:R-:W-:-:S03]  /*63d0*/  ULDC UR4, c[0x0][0x618] ;  /* 0x0001860000047ab9 */ /* 0x000fc60000000800 */
[----:B0-----:R-:W-:Y:S02]  /*63e0*/  IMAD.MOV R10, RZ, RZ, -R20 ;  /* 0x000000ffff0a7224 */ /* 0x001fe400078e0a14 */
[----:B------:R-:W-:Y:S02]  /*63f0*/  IMAD.IADD R5, R5, 0x1, R11 ;  /* 0x0000000105057824 */ /* 0x000fe400078e020b */
[----:B-1----:R-:W-:Y:S01]  /*6400*/  IMAD R18, R19, R10, R18 ;  /* 0x0000000a13127224 */ /* 0x002fe200078e0212 */
[----:B--2---:R-:W-:Y:S02]  /*6410*/  I2FP.F32.U32 R10, R6 ;  /* 0x00000006000a7245 */ /* 0x004fe40000201000 */
[--C-:B------:R-:W-:Y:S02]  /*6420*/  SHF.R.U64 R19, R4, UR4, R5.reuse ;  /* 0x0000000404137c19 */ /* 0x100fe40008001205 */
[----:B------:R-:W-:Y:S01]  /*6430*/  SHF.R.U32.HI R4, RZ, UR4, R5 ;  /* 0x00000004ff047c19 */ /* 0x000fe20008011605 */
[----:B------:R-:W-:Y:S01]  /*6440*/  FMUL R10, R10, UR5 ;  /* 0x000000050a0a7c20 */ /* 0x000fe20008400000 */
[----:B------:R-:W-:-:S02]  /*6450*/  ULDC UR4, c[0x0][0x608] ;  /* 0x0001820000047ab9 */ /* 0x000fc40000000800 */
[--C-:B------:R-:W-:Y:S01]  /*6460*/  SHF.R.U64 R22, R19, UR4, R4.reuse ;  /* 0x0000000413167c19 */ /* 0x100fe20008001204 */
[----:B------:R0:W1:Y:S01]  /*6470*/  F2I.U32.TRUNC.NTZ R24, R10 ;  /* 0x0000000a00187305 */ /* 0x000062000020f000 */
[----:B------:R-:W-:Y:S01]  /*6480*/  SHF.R.U32.HI R5, RZ, UR4, R4 ;  /* 0x00000004ff057c19 */ /* 0x000fe20008011604 */
[----:B------:R-:W-:-:S03]  /*6490*/  ULDC UR4, c[0x0][0x658] ;  /* 0x0001960000047ab9 */ /* 0x000fc60000000800 */
[--C-:B------:R-:W-:Y:S02]  /*64a0*/  SHF.R.U64 R20, R22, UR4, R5.reuse ;  /* 0x0000000416147c19 */ /* 0x100fe40008001205 */
[----:B------:R-:W-:-:S03]  /*64b0*/  SHF.R.U32.HI R23, RZ, UR4, R5 ;  /* 0x00000004ff177c19 */ /* 0x000fc60008011605 */
[----:B------:R-:W-:Y:S02]  /*64c0*/  IMAD.MOV.U32 R4, RZ, RZ, R20 ;  /* 0x000000ffff047224 */ /* 0x000fe400078e0014 */
[----:B------:R-:W-:Y:S01]  /*64d0*/  IMAD.MOV.U32 R5, RZ, RZ, R23 ;  /* 0x000000ffff057224 */ /* 0x000fe200078e0017 */
[----:B0-----:R-:W-:Y:S06]  /*64e0*/  @!P1 BRA `(.L_x_124) ;  /* 0x0000000000289947 */ /* 0x001fec0003800000 */
        /* <DEDUP_REMOVED lines=10> */
.L_x_124:
[----:B------:R-:W-:Y:S01]  /*6590*/  ULDC UR4, c[0x0][0x648] ;  /* 0x0001920000047ab9 */ /* 0x000fe20000000800 */
[----:B------:R-:W-:Y:S01]  /*65a0*/  LOP3.LUT R22, R22, UR16, RZ, 0xc0, !PT ;  /* 0x0000001016167c12 */ /* 0x000fe2000f8ec0ff */
[----:B-1----:R-:W-:Y:S01]  /*65b0*/  IMAD.MOV R24, RZ, RZ, -R24 ;  /* 0x000000ffff187224 */ /* 0x002fe200078e0a18 */
[----:B------:R-:W-:Y:S01]  /*65c0*/  SHF.R.U64 R5, R4, UR4, R5 ;  /* 0x0000000404057c19 */ /* 0x000fe20008001205 */
[----:B------:R-:W-:Y:S01]  /*65d0*/  ULDC UR4, c[0x0][0x638] ;  /* 0x00018e0000047ab9 */ /* 0x000fe20000000800 */
[----:B------:R-:W-:Y:S01]  /*65e0*/  LOP3.LUT R19, R19, UR15, RZ, 0xc0, !PT ;  /* 0x0000000f13137c12 */ /* 0x000fe2000f8ec0ff */
[----:B---3--:R-:W-:Y:S01]  /*65f0*/  @P4 IMAD R18, R21, R24, R6 ;  /* 0x0000001815124224 */ /* 0x008fe200078e0206 */
[----:B------:R-:W-:Y:S01]  /*6600*/  ULDC UR5, c[0x0][0x610] ;  /* 0x0001840000057ab9 */ /* 0x000fe20000000800 */
[----:B------:R-:W-:Y:S02]  /*6610*/  IMAD.MOV R11, RZ, RZ, -R5 ;  /* 0x000000ffff0b7224 */ /* 0x000fe400078e0a05 */
[----:B------:R-:W-:-:S02]  /*6620*/  IMAD R5, R5, UR17, R22 ;  /* 0x0000001105057c24 */ /* 0x000fc4000f8e0216 */
[----:B------:R-:W-:Y:S01]  /*6630*/  IMAD R20, R11, UR4, R20 ;  /* 0x000000040b147c24 */ /* 0x000fe2000f8e0214 */
[----:B------:R-:W-:Y:S01]  /*6640*/  ULDC UR4, c[0x0][0x600] ;  /* 0x0001800000047ab9 */ /* 0x000fe20000000800 */
[----:B------:R-:W-:Y:S02]  /*6650*/  IMAD R18, R5, UR5, R18 ;  /* 0x0000000505127c24 */ /* 0x000fe4000f8e0212 */
[----:B------:R-:W-:Y:S02]  /*6660*/  IMAD R5, R20, UR4, R19 ;  /* 0x0000000414057c24 */ /* 0x000fe4000f8e0213 */
[----:B------:R-:W-:-:S03]  /*6670*/  IMAD.MOV.U32 R10, RZ, RZ, 0x1 ;  /* 0x00000001ff0a7424 */ /* 0x000fc600078e00ff */
[----:B------:R-:W-:Y:S02]  /*6680*/  SEL R4, R5, R18, !P4 ;  /* 0x0000001205047207 */ /* 0x000fe40006000000 */
[----:B------:R-:W-:Y:S01]  /*6690*/  SEL R6, R18, R5, !P4 ;  /* 0x0000000512067207 */ /* 0x000fe20006000000 */
[----:B------:R-:W-:-:S07]  /*66a0*/  IMAD.MOV.U32 R5, RZ, RZ, R16 ;  /* 0x000000ffff057224 */ /* 0x000fce00078e0010 */
.L_x_122:
[----:B------:R-:W-:Y:S05]  /*66b0*/  BSYNC B1 ;  /* 0x0000000000017941 */ /* 0x000fea0003800000 */
.L_x_121:
[----:B------:R-:W-:-:S13]  /*66c0*/  LOP3.LUT P1, RZ, R10, 0xff, RZ, 0xc0, !PT ;  /* 0x000000ff0aff7812 */ /* 0x000fda000782c0ff */
[----:B------:R-:W-:Y:S05]  /*66d0*/  @P1 BRA `(.L_x_125) ;  /* 0xfffffff400341947 */ /* 0x000fea000383ffff */
[----:B------:R-:W-:Y:S05]  /*66e0*/  BSYNC B0 ;  /* 0x0000000000007941 */ /* 0x000fea0003800000 */
.L_x_113:
[----:B------:R-:W-:-:S03]  /*66f0*/  UMOV UR4, 0xffffffff ;  /* 0xffffffff00047882 */ /* 0x000fc60000000000 */
[----:B------:R-:W-:Y:S05]  /*6700*/  BRA.DIV UR4, `(.L_x_126) ;  /* 0x0000000a04b47947 */ /* 0x000fea000b800000 */
[----:B------:R-:W-:-:S13]  /*6710*/  ELECT P0, URZ, PT ;  /* 0x00000000003f782f */ /* 0x000fda0003800000 */
.L_x_152:
[----:B------:R-:W-:Y:S04]  /*6720*/  BSSY B0, `(.L_x_127) ;  /* 0x0000085000007945 */ /* 0x000fe80003800000 */
[----:B------:R-:W-:Y:S05]  /*6730*/  @!P0 BRA `(.L_x_128) ;  /* 0x00000008000c8947 */ /* 0x000fea0003800000 */
[----:B------:R-:W-:-:S04]  /*6740*/  LOP3.LUT R7, R7, 0x2, RZ, 0xfc, !PT ;  /* 0x0000000207077812 */ /* 0x000fc800078efcff */
[----:B------:R-:W-:-:S13]  /*6750*/  ISETP.NE.AND P0, PT, R7, 0x3, PT ;  /* 0x000000030700780c */ /* 0x000fda0003f05270 */
[----:B------:R-:W-:Y:S05]  /*6760*/  @!P0 BRA `(.L_x_129) ;  /* 0x0000000000048947 */ /* 0x000fea0003800000 */
[----:B------:R-:W-:Y:S01]  /*6770*/  BPT.TRAP 0x1 ;  /* 0x000000040000795c */ /* 0x000fe20000300000 */
.L_x_129:
[----:B------:R-:W0:Y:S01]  /*6780*/  S2R R3, SR_CgaCtaId ;  /* 0x0000000000037919 */ /* 0x000e220000008800 */
[----:B------:R-:W-:Y:S02]  /*6790*/  MOV R0, 0x400 ;  /* 0x0000040000007802 */ /* 0x000fe40000000f00 */
[----:B------:R-:W-:Y:S02]  /*67a0*/  SHF.L.U32 R2, R12, 0x1f, RZ ;  /* 0x0000001f0c027819 */ /* 0x000fe400000006ff */
[----:B0-----:R-:W-:-:S05]  /*67b0*/  LEA R0, R3, R0, 0x18 ;  /* 0x0000000003007211 */ /* 0x001fca00078ec0ff */
[----:B------:R-:W-:-:S04]  /*67c0*/  VIADD R0, R0, 0x70 ;  /* 0x0000007000007836 */ /* 0x000fc80000000000 */
[C---:B------:R-:W-:Y:S02]  /*67d0*/  IMAD R5, R13.reuse, 0x8, R0 ;  /* 0x000000080d057824 */ /* 0x040fe400078e0200 */
[----:B------:R-:W-:Y:S02]  /*67e0*/  VIADD R13, R13, 0x1 ;  /* 0x000000010d0d7836 */ /* 0x000fe40000000000 */
[----:B------:R-:W0:Y:S03]  /*67f0*/  SYNCS.PHASECHK.TRANS64.TRYWAIT P0, [R5+URZ], R2 ;  /* 0x00000002050075a7 */ /* 0x000e26000800017f */
[----:B------:R-:W-:-:S04]  /*6800*/  ISETP.NE.AND P1, PT, R13, 0xe, PT ;  /* 0x0000000e0d00780c */ /* 0x000fc80003f25270 */
[----:B------:R-:W-:Y:S02]  /*6810*/  SEL R3, RZ, 0x1, P1 ;  /* 0x00000001ff037807 */ /* 0x000fe40000800000 */
[----:B------:R-:W-:Y:S02]  /*6820*/  SEL R13, R13, RZ, P1 ;  /* 0x000000ff0d0d7207 */ /* 0x000fe40000800000 */
[----:B------:R-:W-:-:S03]  /*6830*/  LOP3.LUT R12, R12, R3, RZ, 0x3c, !PT ;  /* 0x000000030c0c7212 */ /* 0x000fc600078e3cff */
[----:B------:R-:W-:Y:S01]  /*6840*/  IMAD R7, R13, 0x8, R0 ;  /* 0x000000080d077824 */ /* 0x000fe200078e0200 */
[----:B------:R-:W-:Y:S01]  /*6850*/  SHF.L.U32 R4, R12, 0x1f, RZ ;  /* 0x0000001f0c047819 */ /* 0x000fe200000006ff */
[----:B0-----:R-:W-:Y:S06]  /*6860*/  @!P0 BRA `(.L_x_130) ;  /* 0x0000000800808947 */ /* 0x001fec0003800000 */
.L_x_153:
[----:B------:R-:W1:Y:S01]  /*6870*/  SYNCS.PHASECHK.TRANS64.TRYWAIT P0, [R7+URZ], R4 ;  /* 0x00000004070075a7 */ /* 0x000e62000800017f */
[----:B0-----:R-:W-:-:S05]  /*6880*/  VIADD R2, R13, 0x1 ;  /* 0x000000010d027836 */ /* 0x001fca0000000000 */
[----:B------:R-:W-:-:S04]  /*6890*/  ISETP.NE.AND P1, PT, R2, 0xe, PT ;  /* 0x0000000e0200780c */ /* 0x000fc80003f25270 */
[----:B------:R-:W-:Y:S02]  /*68a0*/  SEL R3, RZ, 0x1, P1 ;  /* 0x00000001ff037807 */ /* 0x000fe40000800000 */
[----:B------:R-:W-:Y:S02]  /*68b0*/  SEL R9, R2, RZ, P1 ;  /* 0x000000ff02097207 */ /* 0x000fe40000800000 */
[----:B------:R-:W-:-:S03]  /*68c0*/  LOP3.LUT R12, R12, R3, RZ, 0x3c, !PT ;  /* 0x000000030c0c7212 */ /* 0x000fc600078e3cff */
[----:B------:R-:W-:Y:S01]  /*68d0*/  IMAD R6, R9, 0x8, R0 ;  /* 0x0000000809067824 */ /* 0x000fe200078e0200 */
[----:B------:R-:W-:Y:S01]  /*68e0*/  SHF.L.U32 R5, R12, 0x1f, RZ ;  /* 0x0000001f0c057819 */ /* 0x000fe200000006ff */
[----:B-1----:R-:W-:Y:S06]  /*68f0*/  @!P0 BRA `(.L_x_131) ;  /* 0x0000000800708947 */ /* 0x002fec0003800000 */
.L_x_154:
[----:B------:R-:W1:Y:S01]  /*6900*/  SYNCS.PHASECHK.TRANS64.TRYWAIT P0, [R6+URZ], R5 ;  /* 0x00000005060075a7 */ /* 0x000e62000800017f */
[----:B------:R-:W-:-:S05]  /*6910*/  VIADD R2, R9, 0x1 ;  /* 0x0000000109027836 */ /* 0x000fca0000000000 */
[----:B------:R-:W-:-:S04]  /*6920*/  ISETP.NE.AND P1, PT, R2, 0xe, PT ;  /* 0x0000000e0200780c */ /* 0x000fc80003f25270 */
[----:B------:R-:W-:Y:S02]  /*6930*/  SEL R3, RZ, 0x1, P1 ;  /* 0x00000001ff037807 */ /* 0x000fe40000800000 */
[----:B0-----:R-:W-:Y:S02]  /*6940*/  SEL R7, R2, RZ, P1 ;  /* 0x000000ff02077207 */ /* 0x001fe40000800000 */
[----:B------:R-:W-:-:S03]  /*6950*/  LOP3.LUT R12, R12, R3, RZ, 0x3c, !PT ;  /* 0x000000030c0c7212 */ /* 0x000fc600078e3cff */
[----:B------:R-:W-:Y:S01]  /*6960*/  IMAD R9, R7, 0x8, R0 ;  /* 0x0000000807097824 */ /* 0x000fe200078e0200 */
[----:B------:R-:W-:Y:S01]  /*6970*/  SHF.L.U32 R4, R12, 0x1f, RZ ;  /* 0x0000001f0c047819 */ /* 0x000fe200000006ff */
[----:B-1----:R-:W-:Y:S06]  /*6980*/  @!P0 BRA `(.L_x_132) ;  /* 0x0000000800608947 */ /* 0x002fec0003800000 */
.L_x_155:
[----:B------:R-:W1:Y:S01]  /*6990*/  SYNCS.PHASECHK.TRANS64.TRYWAIT P0, [R9+URZ], R4 ;  /* 0x00000004090075a7 */ /* 0x000e62000800017f */
[----:B------:R-:W-:-:S05]  /*69a0*/  VIADD R2, R7, 0x1 ;  /* 0x0000000107027836 */ /* 0x000fca0000000000 */
[----:B------:R-:W-:-:S04]  /*69b0*/  ISETP.NE.AND P1, PT, R2, 0xe, PT ;  /* 0x0000000e0200780c */ /* 0x000fc80003f25270 */
[----:B------:R-:W-:Y:S02]  /*69c0*/  SEL R3, RZ, 0x1, P1 ;  /* 0x00000001ff037807 */ /* 0x000fe40000800000 */
[----:B------:R-:W-:Y:S02]  /*69d0*/  SEL R7, R2, RZ, P1 ;  /* 0x000000ff02077207 */ /* 0x000fe40000800000 */
[----:B------:R-:W-:-:S03]  /*69e0*/  LOP3.LUT R12, R12, R3, RZ, 0x3c, !PT ;  /* 0x000000030c0c7212 */ /* 0x000fc600078e3cff */
[----:B0-----:R-:W-:Y:S01]  /*69f0*/  IMAD R6, R7, 0x8, R0 ;  /* 0x0000000807067824 */ /* 0x001fe200078e0200 */
[----:B------:R-:W-:Y:S01]  /*6a00*/  SHF.L.U32 R5, R12, 0x1f, RZ ;  /* 0x0000001f0c057819 */ /* 0x000fe200000006ff */
[----:B-1----:R-:W-:Y:S06]  /*6a10*/  @!P0 BRA `(.L_x_133) ;  /* 0x0000000800508947 */ /* 0x002fec0003800000 */
.L_x_156:
        /* <DEDUP_REMOVED lines=9> */
.L_x_157:
        /* <DEDUP_REMOVED lines=9> */
.L_x_158:
        /* <DEDUP_REMOVED lines=9> */
.L_x_159:
        /* <DEDUP_REMOVED lines=9> */
.L_x_160:
        /* <DEDUP_REMOVED lines=9> */
.L_x_161:
        /* <DEDUP_REMOVED lines=9> */
.L_x_162:
        /* <DEDUP_REMOVED lines=9> */
.L_x_163:
        /* <DEDUP_REMOVED lines=9> */
.L_x_164:
[----:B------:R-:W1:Y:S01]  /*6ea0*/  SYNCS.PHASECHK.TRANS64.TRYWAIT P0, [R6+URZ], R5 ;  /* 0x00000005060075a7 */ /* 0x000e62000800017f */
[----:B------:R-:W-:-:S05]  /*6eb0*/  VIADD R2, R7, 0x1 ;  /* 0x0000000107027836 */ /* 0x000fca0000000000 */
[----:B------:R-:W-:-:S04]  /*6ec0*/  ISETP.NE.AND P1, PT, R2, 0xe, PT ;  /* 0x0000000e0200780c */ /* 0x000fc80003f25270 */
[----:B0-----:R-:W-:Y:S02]  /*6ed0*/  SEL R4, RZ, 0x1, P1 ;  /* 0x00000001ff047807 */ /* 0x001fe40000800000 */
[----:B------:R-:W-:Y:S02]  /*6ee0*/  SEL R3, R2, RZ, P1 ;  /* 0x000000ff02037207 */ /* 0x000fe40000800000 */
[----:B------:R-:W-:Y:S01]  /*6ef0*/  LOP3.LUT R4, R11, R4, RZ, 0x3c, !PT ;  /* 0x000000040b047212 */ /* 0x000fe200078e3cff */
[----:B-1----:R-:W-:Y:S06]  /*6f00*/  @!P0 BRA `(.L_x_142) ;  /* 0x0000000400c88947 */ /* 0x002fec0003800000 */
.L_x_165:
[----:B------:R-:W-:Y:S01]  /*6f10*/  IMAD R3, R3, 0x8, R0 ;  /* 0x0000000803037824 */ /* 0x000fe200078e0200 */
[----:B------:R-:W-:-:S07]  /*6f20*/  SHF.L.U32 R0, R4, 0x1f, RZ ;  /* 0x0000001f04007819 */ /* 0x000fce00000006ff */
.L_x_143:
[----:B-1----:R1:W2:Y:S02]  /*6f30*/  SYNCS.PHASECHK.TRANS64.TRYWAIT P0, [R3+URZ], R0 ;  /* 0x00000000030075a7 */ /* 0x0022a4000800017f */
[----:B--2---:R-:W-:Y:S05]  /*6f40*/  @!P0 NANOSLEEP.SYNCS 0x989680 ;  /* 0x009896800000895d */ /* 0x004fea0003900000 */
[----:B------:R-:W2:Y:S02]  /*6f50*/  @!P0 SYNCS.PHASECHK.TRANS64 P0, [R3+URZ], R0 ;  /* 0x00000000030085a7 */ /* 0x000ea4000800007f */
[----:B--2---:R-:W-:Y:S05]  /*6f60*/  @!P0 BRA `(.L_x_143) ;  /* 0xfffffffc00f08947 */ /* 0x004fea000383ffff */
.L_x_128:
[----:B------:R-:W-:Y:S05]  /*6f70*/  BSYNC B0 ;  /* 0x0000000000007941 */ /* 0x000fea0003800000 */
.L_x_127:
[----:B------:R-:W-:Y:S05]  /*6f80*/  EXIT ;  /* 0x000000000000794d */ /* 0x000fea0003800000 */
.L_x_20:
[----:B0-----:R-:W-:-:S04]  /*6f90*/  IMAD.U32 R15, RZ, RZ, UR11 ;  /* 0x0000000bff0f7e24 */ /* 0x001fc8000f8e00ff */
[----:B------:R0:W1:Y:S03]  /*6fa0*/  SYNCS.PHASECHK.TRANS64.TRYWAIT P1, [R15+URZ+-0x8], R14 ;  /* 0xfffff80e0f0075a7 */ /* 0x000066000802017f */
[----:B-1----:R-:W-:Y:S05]  /*6fb0*/  @!P1 NANOSLEEP.SYNCS 0x989680 ;  /* 0x009896800000995d */ /* 0x002fea0003900000 */
[----:B------:R-:W1:Y:S02]  /*6fc0*/  @!P1 SYNCS.PHASECHK.TRANS64 P1, [R15+URZ+-0x8], R14 ;  /* 0xfffff80e0f0095a7 */ /* 0x000e64000802007f */
[----:B-1----:R-:W-:Y:S05]  /*6fd0*/  @!P1 BRA `(.L_x_20) ;  /* 0xfffffffc00ec9947 */ /* 0x002fea000383ffff */
[----:B------:R-:W-:Y:S05]  /*6fe0*/  BRA `(.L_x_144) ;  /* 0xffffffa800087947 */ /* 0x000fea000383ffff */
.L_x_25:
[----:B-1----:R-:W-:-:S04]  /*6ff0*/  IMAD.U32 R15, RZ, RZ, UR6 ;  /* 0x00000006ff0f7e24 */ /* 0x002fc8000f8e00ff */
[----:B------:R1:W3:Y:S03]  /*7000*/  SYNCS.PHASECHK.TRANS64.TRYWAIT P1, [R15+URZ], R14 ;  /* 0x0000000e0f0075a7 */ /* 0x0002e6000802017f */
[----:B---3--:R-:W-:Y:S05]  /*7010*/  @!P1 NANOSLEEP.SYNCS 0x989680 ;  /* 0x009896800000995d */ /* 0x008fea0003900000 */
[----:B------:R-:W3:Y:S02]  /*7020*/  @!P1 SYNCS.PHASECHK.TRANS64 P1, [R15+URZ], R14 ;  /* 0x0000000e0f0095a7 */ /* 0x000ee4000802007f */
[----:B---3--:R-:W-:Y:S05]  /*7030*/  @!P1 BRA `(.L_x_25) ;  /* 0xfffffffc00ec9947 */ /* 0x008fea000383ffff */
[----:B------:R-:W-:Y:S05]  /*7040*/  BRA `(.L_x_24) ;  /* 0xffffffa800b47947 */ /* 0x000fea000383ffff */
.L_x_31:
[----:B-1----:R-:W-:-:S04]  /*7050*/  IMAD.U32 R19, RZ, RZ, UR16 ;  /* 0x00000010ff137e24 */ /* 0x002fc8000f8e00ff */
[----:B------:R1:W3:Y:S03]  /*7060*/  SYNCS.PHASECHK.TRANS64.TRYWAIT P1, [R19+URZ], R18 ;  /* 0x00000012130075a7 */ /* 0x0002e6000802017f */
[----:B---3--:R-:W-:Y:S05]  /*7070*/  @!P1 NANOSLEEP.SYNCS 0x989680 ;  /* 0x009896800000995d */ /* 0x008fea0003900000 */
[----:B------:R-:W3:Y:S02]  /*7080*/  @!P1 SYNCS.PHASECHK.TRANS64 P1, [R19+URZ], R18 ;  /* 0x00000012130095a7 */ /* 0x000ee4000802007f */
[----:B---3--:R-:W-:Y:S05]  /*7090*/  @!P1 BRA `(.L_x_31) ;  /* 0xfffffffc00ec9947 */ /* 0x008fea000383ffff */
[----:B------:R-:W-:Y:S05]  /*70a0*/  BRA `(.L_x_30) ;  /* 0xffffffb0003c7947 */ /* 0x000fea000383ffff */
.L_x_41:
[----:B0-----:R-:W-:-:S04]  /*70b0*/  IMAD.U32 R15, RZ, RZ, UR11 ;  /* 0x0000000bff0f7e24 */ /* 0x001fc8000f8e00ff */
[----:B------:R0:W1:Y:S03]  /*70c0*/  SYNCS.PHASECHK.TRANS64.TRYWAIT P1, [R15+URZ+0x8], R14 ;  /* 0x0000080e0f0075a7 */ /* 0x000066000802017f */
[----:B-1----:R-:W-:Y:S05]  /*70d0*/  @!P1 NANOSLEEP.SYNCS 0x989680 ;  /* 0x009896800000995d */ /* 0x002fea0003900000 */
[----:B------:R-:W1:Y:S02]  /*70e0*/  @!P1 SYNCS.PHASECHK.TRANS64 P1, [R15+URZ+0x8], R14 ;  /* 0x0000080e0f0095a7 */ /* 0x000e64000802007f */
[----:B-1----:R-:W-:Y:S05]  /*70f0*/  @!P1 BRA `(.L_x_41) ;  /* 0xfffffffc00ec9947 */ /* 0x002fea000383ffff */
[----:B------:R-:W-:Y:S05]  /*7100*/  BRA `(.L_x_145) ;  /* 0xffffffb800bc7947 */ /* 0x000fea000383ffff */
.L_x_114:
[----:B------:R-:W-:Y:S01]  /*7110*/  BSSY B1, `(.L_x_146) ;  /* 0x0000006000017945 */ /* 0x000fe20003800000 */
[----:B------:R-:W-:-:S07]  /*7120*/  IMAD.MOV.U32 R10, RZ, RZ, -0x1 ;  /* 0xffffffffff0a7424 */ /* 0x000fce00078e00ff */
[----:B------:R-:W-:Y:S05]  /*7130*/  WARPSYNC.COLLECTIVE R10, `(.L_x_147) ;  /* 0x000000000a0c7348 */ /* 0x000fea0003c00000 */
[----:B------:R-:W-:Y:S02]  /*7140*/  ELECT P1, UR62, PT ;  /* 0x00000000003e782f */ /* 0x000fe40003820000 */
[----:B------:R-:W-:Y:S01]  /*7150*/  MOV R10, UR62 ;  /* 0x0000003e000a7c02 */ /* 0x000fe20008000f00 */
[----:B------:R-:W-:Y:S10]  /*7160*/  ENDCOLLECTIVE ;  /* 0x000000000000791b */ /* 0x000ff40003800000 */
.L_x_147:
[----:B------:R-:W-:Y:S05]  /*7170*/  BSYNC B1 ;  /* 0x0000000000017941 */ /* 0x000fea0003800000 */
.L_x_146:
[----:B------:R-:W-:Y:S05]  /*7180*/  BRA `(.L_x_148) ;  /* 0xffffffe800947947 */ /* 0x000fea000383ffff */
.L_x_117:
[----:B0-----:R0:W1:Y:S02]  /*7190*/  SYNCS.PHASECHK.TRANS64.TRYWAIT P1, [R19+URZ+0x70], R10 ;  /* 0x0000700a130075a7 */ /* 0x001064000802017f */
[----:B-1----:R-:W-:Y:S05]  /*71a0*/  @!P1 NANOSLEEP.SYNCS 0x989680 ;  /* 0x009896800000995d */ /* 0x002fea0003900000 */
[----:B------:R-:W1:Y:S02]  /*71b0*/  @!P1 SYNCS.PHASECHK.TRANS64 P1, [R19+URZ+0x70], R10 ;  /* 0x0000700a130095a7 */ /* 0x000e64000802007f */
[----:B-1----:R-:W-:Y:S05]  /*71c0*/  @!P1 BRA `(.L_x_117) ;  /* 0xfffffffc00f09947 */ /* 0x002fea000383ffff */
[----:B------:R-:W-:Y:S05]  /*71d0*/  BRA `(.L_x_149) ;  /* 0xffffffe800d07947 */ /* 0x000fea000383ffff */
.L_x_126:
[----:B------:R-:W-:Y:S01]  /*71e0*/  BSSY B0, `(.L_x_150) ;  /* 0x0000006000007945 */ /* 0x000fe20003800000 */
[----:B------:R-:W-:-:S07]  /*71f0*/  IMAD.MOV.U32 R10, RZ, RZ, -0x1 ;  /* 0xffffffffff0a7424 */ /* 0x000fce00078e00ff */
[----:B------:R-:W-:Y:S05]  /*7200*/  WARPSYNC.COLLECTIVE R10, `(.L_x_151) ;  /* 0x000000000a0c7348 */ /* 0x000fea0003c00000 */
[----:B------:R-:W-:Y:S02]  /*7210*/  ELECT P1, UR62, PT ;  /* 0x00000000003e782f */ /* 0x000fe40003820000 */
[----:B------:R-:W-:Y:S01]  /*7220*/  MOV R10, UR62 ;  /* 0x0000003e000a7c02 */ /* 0x000fe20008000f00 */
[----:B------:R-:W-:Y:S10]  /*7230*/  ENDCOLLECTIVE ;  /* 0x000000000000791b */ /* 0x000ff40003800000 */
.L_x_151:
[----:B------:R-:W-:Y:S05]  /*7240*/  BSYNC B0 ;  /* 0x0000000000007941 */ /* 0x000fea0003800000 */
.L_x_150:
[----:B------:R-:W-:Y:S01]  /*7250*/  PLOP3.LUT P0, PT, P1, PT, PT, 0x80, 0x0 ;  /* 0x000000000000781c */ /* 0x000fe20000f0f070 */
[----:B------:R-:W-:-:S12]  /*7260*/  BRA `(.L_x_152) ;  /* 0xfffffff4002c7947 */ /* 0x000fd8000383ffff */
.L_x_130:
[----:B0-----:R0:W1:Y:S02]  /*7270*/  SYNCS.PHASECHK.TRANS64.TRYWAIT P0, [R5+URZ], R2 ;  /* 0x00000002050075a7 */ /* 0x001064000800017f */
[----:B-1----:R-:W-:Y:S05]  /*7280*/  @!P0 NANOSLEEP.SYNCS 0x989680 ;  /* 0x009896800000895d */ /* 0x002fea0003900000 */
[----:B------:R-:W1:Y:S02]  /*7290*/  @!P0 SYNCS.PHASECHK.TRANS64 P0, [R5+URZ], R2 ;  /* 0x00000002050085a7 */ /* 0x000e64000800007f */
[----:B-1----:R-:W-:Y:S05]  /*72a0*/  @!P0 BRA `(.L_x_130) ;  /* 0xfffffffc00f08947 */ /* 0x002fea000383ffff */
[----:B------:R-:W-:Y:S05]  /*72b0*/  BRA `(.L_x_153) ;  /* 0xfffffff4006c7947 */ /* 0x000fea000383ffff */
.L_x_131:
[----:B0-----:R0:W1:Y:S02]  /*72c0*/  SYNCS.PHASECHK.TRANS64.TRYWAIT P0, [R7+URZ], R4 ;  /* 0x00000004070075a7 */ /* 0x001064000800017f */
[----:B-1----:R-:W-:Y:S05]  /*72d0*/  @!P0 NANOSLEEP.SYNCS 0x989680 ;  /* 0x009896800000895d */ /* 0x002fea0003900000 */
[----:B------:R-:W1:Y:S02]  /*72e0*/  @!P0 SYNCS.PHASECHK.TRANS64 P0, [R7+URZ], R4 ;  /* 0x00000004070085a7 */ /* 0x000e64000800007f */
[----:B-1----:R-:W-:Y:S05]  /*72f0*/  @!P0 BRA `(.L_x_131) ;  /* 0xfffffffc00f08947 */ /* 0x002fea000383ffff */
[----:B------:R-:W-:Y:S05]  /*7300*/  BRA `(.L_x_154) ;  /* 0xfffffff4007c7947 */ /* 0x000fea000383ffff */
.L_x_132:
[----:B0-----:R0:W1:Y:S02]  /*7310*/  SYNCS.PHASECHK.TRANS64.TRYWAIT P0, [R6+URZ], R5 ;  /* 0x00000005060075a7 */ /* 0x001064000800017f */
[----:B-1----:R-:W-:Y:S05]  /*7320*/  @!P0 NANOSLEEP.SYNCS 0x989680 ;  /* 0x009896800000895d */ /* 0x002fea0003900000 */
[----:B------:R-:W1:Y:S02]  /*7330*/  @!P0 SYNCS.PHASECHK.TRANS64 P0, [R6+URZ], R5 ;  /* 0x00000005060085a7 */ /* 0x000e64000800007f */
[----:B-1----:R-:W-:Y:S05]  /*7340*/  @!P0 BRA `(.L_x_132) ;  /* 0xfffffffc00f08947 */ /* 0x002fea000383ffff */
[----:B------:R-:W-:Y:S05]  /*7350*/  BRA `(.L_x_155) ;  /* 0xfffffff4008c7947 */ /* 0x000fea000383ffff */
.L_x_133:
[----:B0-----:R0:W1:Y:S02]  /*7360*/  SYNCS.PHASECHK.TRANS64.TRYWAIT P0, [R9+URZ], R4 ;  /* 0x00000004090075a7 */ /* 0x001064000800017f */
[----:B-1----:R-:W-:Y:S05]  /*7370*/  @!P0 NANOSLEEP.SYNCS 0x989680 ;  /* 0x009896800000895d */ /* 0x002fea0003900000 */
[----:B------:R-:W1:Y:S02]  /*7380*/  @!P0 SYNCS.PHASECHK.TRANS64 P0, [R9+URZ], R4 ;  /* 0x00000004090085a7 */ /* 0x000e64000800007f */
[----:B-1----:R-:W-:Y:S05]  /*7390*/  @!P0 BRA `(.L_x_133) ;  /* 0xfffffffc00f08947 */ /* 0x002fea000383ffff */
[----:B------:R-:W-:Y:S05]  /*73a0*/  BRA `(.L_x_156) ;  /* 0xfffffff4009c7947 */ /* 0x000fea000383ffff */
.L_x_134:
[----:B0-----:R0:W1:Y:S02]  /*73b0*/  SYNCS.PHASECHK.TRANS64.TRYWAIT P0, [R6+URZ], R5 ;  /* 0x00000005060075a7 */ /* 0x001064000800017f */
[----:B-1----:R-:W-:Y:S05]  /*73c0*/  @!P0 NANOSLEEP.SYNCS 0x989680 ;  /* 0x009896800000895d */ /* 0x002fea0003900000 */
[----:B------:R-:W1:Y:S02]  /*73d0*/  @!P0 SYNCS.PHASECHK.TRANS64 P0, [R6+URZ], R5 ;  /* 0x00000005060085a7 */ /* 0x000e64000800007f */
[----:B-1----:R-:W-:Y:S05]  /*73e0*/  @!P0 BRA `(.L_x_134) ;  /* 0xfffffffc00f08947 */ /* 0x002fea000383ffff */
[----:B------:R-:W-:Y:S05]  /*73f0*/  BRA `(.L_x_157) ;  /* 0xfffffff400ac7947 */ /* 0x000fea000383ffff */
.L_x_135:
[----:B0-----:R0:W1:Y:S02]  /*7400*/  SYNCS.PHASECHK.TRANS64.TRYWAIT P0, [R9+URZ], R4 ;  /* 0x00000004090075a7 */ /* 0x001064000800017f */
[----:B-1----:R-:W-:Y:S05]  /*7410*/  @!P0 NANOSLEEP.SYNCS 0x989680 ;  /* 0x009896800000895d */ /* 0x002fea0003900000 */
[----:B------:R-:W1:Y:S02]  /*7420*/  @!P0 SYNCS.PHASECHK.TRANS64 P0, [R9+URZ], R4 ;  /* 0x00000004090085a7 */ /* 0x000e64000800007f */
[----:B-1----:R-:W-:Y:S05]  /*7430*/  @!P0 BRA `(.L_x_135) ;  /* 0xfffffffc00f08947 */ /* 0x002fea000383ffff */
[----:B------:R-:W-:Y:S05]  /*7440*/  BRA `(.L_x_158) ;  /* 0xfffffff400bc7947 */ /* 0x000fea000383ffff */
.L_x_136:
[----:B0-----:R0:W1:Y:S02]  /*7450*/  SYNCS.PHASECHK.TRANS64.TRYWAIT P0, [R6+URZ], R5 ;  /* 0x00000005060075a7 */ /* 0x001064000800017f */
[----:B-1----:R-:W-:Y:S05]  /*7460*/  @!P0 NANOSLEEP.SYNCS 0x989680 ;  /* 0x009896800000895d */ /* 0x002fea0003900000 */
[----:B------:R-:W1:Y:S02]  /*7470*/  @!P0 SYNCS.PHASECHK.TRANS64 P0, [R6+URZ], R5 ;  /* 0x00000005060085a7 */ /* 0x000e64000800007f */
[----:B-1----:R-:W-:Y:S05]  /*7480*/  @!P0 BRA `(.L_x_136) ;  /* 0xfffffffc00f08947 */ /* 0x002fea000383ffff */
[----:B------:R-:W-:Y:S05]  /*7490*/  BRA `(.L_x_159) ;  /* 0xfffffff400cc7947 */ /* 0x000fea000383ffff */
.L_x_137:
[----:B0-----:R0:W1:Y:S02]  /*74a0*/  SYNCS.PHASECHK.TRANS64.TRYWAIT P0, [R9+URZ], R4 ;  /* 0x00000004090075a7 */ /* 0x001064000800017f */
[----:B-1----:R-:W-:Y:S05]  /*74b0*/  @!P0 NANOSLEEP.SYNCS 0x989680 ;  /* 0x009896800000895d */ /* 0x002fea0003900000 */
[----:B------:R-:W1:Y:S02]  /*74c0*/  @!P0 SYNCS.PHASECHK.TRANS64 P0, [R9+URZ], R4 ;  /* 0x00000004090085a7 */ /* 0x000e64000800007f */
[----:B-1----:R-:W-:Y:S05]  /*74d0*/  @!P0 BRA `(.L_x_137) ;  /* 0xfffffffc00f08947 */ /* 0x002fea000383ffff */
[----:B------:R-:W-:Y:S05]  /*74e0*/  BRA `(.L_x_160) ;  /* 0xfffffff400dc7947 */ /* 0x000fea000383ffff */
.L_x_138:
[----:B0-----:R0:W1:Y:S02]  /*74f0*/  SYNCS.PHASECHK.TRANS64.TRYWAIT P0, [R6+URZ], R5 ;  /* 0x00000005060075a7 */ /* 0x001064000800017f */
[----:B-1----:R-:W-:Y:S05]  /*7500*/  @!P0 NANOSLEEP.SYNCS 0x989680 ;  /* 0x009896800000895d */ /* 0x002fea0003900000 */
[----:B------:R-:W1:Y:S02]  /*7510*/  @!P0 SYNCS.PHASECHK.TRANS64 P0, [R6+URZ], R5 ;  /* 0x00000005060085a7 */ /* 0x000e64000800007f */
[----:B-1----:R-:W-:Y:S05]  /*7520*/  @!P0 BRA `(.L_x_138) ;  /* 0xfffffffc00f08947 */ /* 0x002fea000383ffff */
[----:B------:R-:W-:Y:S05]  /*7530*/  BRA `(.L_x_161) ;  /* 0xfffffff400ec7947 */ /* 0x000fea000383ffff */
.L_x_139:
[----:B0-----:R0:W1:Y:S02]  /*7540*/  SYNCS.PHASECHK.TRANS64.TRYWAIT P0, [R9+URZ], R4 ;  /* 0x00000004090075a7 */ /* 0x001064000800017f */
[----:B-1----:R-:W-:Y:S05]  /*7550*/  @!P0 NANOSLEEP.SYNCS 0x989680 ;  /* 0x009896800000895d */ /* 0x002fea0003900000 */
[----:B------:R-:W1:Y:S02]  /*7560*/  @!P0 SYNCS.PHASECHK.TRANS64 P0, [R9+URZ], R4 ;  /* 0x00000004090085a7 */ /* 0x000e64000800007f */
[----:B-1----:R-:W-:Y:S05]  /*7570*/  @!P0 BRA `(.L_x_139) ;  /* 0xfffffffc00f08947 */ /* 0x002fea000383ffff */
[----:B------:R-:W-:Y:S05]  /*7580*/  BRA `(.L_x_162) ;  /* 0xfffffff400fc7947 */ /* 0x000fea000383ffff */
.L_x_140:
[----:B0-----:R0:W1:Y:S02]  /*7590*/  SYNCS.PHASECHK.TRANS64.TRYWAIT P0, [R6+URZ], R5 ;  /* 0x00000005060075a7 */ /* 0x001064000800017f */
[----:B-1----:R-:W-:Y:S05]  /*75a0*/  @!P0 NANOSLEEP.SYNCS 0x989680 ;  /* 0x009896800000895d */ /* 0x002fea0003900000 */
[----:B------:R-:W1:Y:S02]  /*75b0*/  @!P0 SYNCS.PHASECHK.TRANS64 P0, [R6+URZ], R5 ;  /* 0x00000005060085a7 */ /* 0x000e64000800007f */
[----:B-1----:R-:W-:Y:S05]  /*75c0*/  @!P0 BRA `(.L_x_140) ;  /* 0xfffffffc00f08947 */ /* 0x002fea000383ffff */
[----:B------:R-:W-:Y:S05]  /*75d0*/  BRA `(.L_x_163) ;  /* 0xfffffff8000c7947 */ /* 0x000fea000383ffff */
.L_x_141:
[----:B0-----:R0:W1:Y:S02]  /*75e0*/  SYNCS.PHASECHK.TRANS64.TRYWAIT P0, [R9+URZ], R4 ;  /* 0x00000004090075a7 */ /* 0x001064000800017f */
[----:B-1----:R-:W-:Y:S05]  /*75f0*/  @!P0 NANOSLEEP.SYNCS 0x989680 ;  /* 0x009896800000895d */ /* 0x002fea0003900000 */
[----:B------:R-:W1:Y:S02]  /*7600*/  @!P0 SYNCS.PHASECHK.TRANS64 P0, [R9+URZ], R4 ;  /* 0x00000004090085a7 */ /* 0x000e64000800007f */
[----:B-1----:R-:W-:Y:S05]  /*7610*/  @!P0 BRA `(.L_x_141) ;  /* 0xfffffffc00f08947 */ /* 0x002fea000383ffff */
[----:B------:R-:W-:Y:S05]  /*7620*/  BRA `(.L_x_164) ;  /* 0xfffffff8001c7947 */ /* 0x000fea000383ffff */
.L_x_142:
[----:B0-----:R0:W1:Y:S02]  /*7630*/  SYNCS.PHASECHK.TRANS64.TRYWAIT P0, [R6+URZ], R5 ;  /* 0x00000005060075a7 */ /* 0x001064000800017f */
[----:B-1----:R-:W-:Y:S05]  /*7640*/  @!P0 NANOSLEEP.SYNCS 0x989680 ;  /* 0x009896800000895d */ /* 0x002fea0003900000 */
[----:B------:R-:W1:Y:S02]  /*7650*/  @!P0 SYNCS.PHASECHK.TRANS64 P0, [R6+URZ], R5 ;  /* 0x00000005060085a7 */ /* 0x000e64000800007f */
[----:B-1----:R-:W-:Y:S05]  /*7660*/  @!P0 BRA `(.L_x_142) ;  /* 0xfffffffc00f08947 */ /* 0x002fea000383ffff */
[----:B------:R-:W-:Y:S05]  /*7670*/  BRA `(.L_x_165) ;  /* 0xfffffff800247947 */ /* 0x000fea000383ffff */
.L_x_166:
[----:B------:R-:W-:-:S00]  /*7680*/  BRA `(.L_x_166) ;  /* 0xfffffffc00fc7947 */ /* 0x000fc0000383ffff */
[----:B------:R-:W-:-:S00]  /*7690*/  NOP ;  /* 0x0000000000007918 */ /* 0x000fc00000000000 */
        /* <DEDUP_REMOVED lines=14> */
.L_x_167:


//--------------------- .nv.shared._ZN7cutlass13device_kernelINS_4gemm6kernel13GemmUniversalIN4cute5tupleIJiiiiEEENS1_10collective13CollectiveMmaINS1_37MainloopSm90TmaGmmaWarpSpecializedFP8ILi14ENS5_IJNS4_1CILi1EEENSA_ILi2EEESB_EEENS1_32KernelTmaWarpSpecializedPingpongEEENS5_IJNSA_ILi64EEESG_NSA_ILi128EEEEEENS_12float_e4m3_tENS5_IJlSB_lEEESJ_SK_NS4_8TiledMMAINS4_8MMA_AtomIJNS4_4SM904GMMA30MMA_64x64x32_F32E4M3E4M3_SS_TNILNSO_7ScaleInE1ELSQ_1EEEEEENS4_6LayoutINS5_IJSB_SB_SB_EEENS5_IJNSA_ILi0EEESV_SV_EEEEENS5_IJNS4_10UnderscoreESY_SY_EEEEENS4_23SM90_TMA_LOAD_MULTICASTENS4_14ComposedLayoutINS4_7SwizzleILi3ELi4ELi3EEENS4_18smem_ptr_flag_bitsILi8EEENST_INS5_IJNSA_ILi8EEESH_EEENS5_IJSH_SB_EEEEEEEvNS4_8identityENS4_13SM90_TMA_LOADES1B_vS1C_EENS_8epilogue10collective6detail29Sm90TmaWarpSpecializedAdapterINS1G_15DefaultEpilogueISJ_SK_SK_NS1F_6thread17LinearCombinationISJ_Li1EffLNS1K_9ScaleType4KindE0ELNS_15FloatRoundStyleE2ESJ_EENS1_15EpilogueDefaultEEEEEvvEEEEvNT_6ParamsE --------------------------
	.section	.nv.shared._ZN7cutlass13device_kernelINS_4gemm6kernel13GemmUniversalIN4cute5tupleIJiiiiEEENS1_10collective13CollectiveMmaINS1_37MainloopSm90TmaGmmaWarpSpecializedFP8ILi14ENS5_IJNS4_1CILi1EEENSA_ILi2EEESB_EEENS1_32KernelTmaWarpSpecializedPingpongEEENS5_IJNSA_ILi64EEESG_NSA_ILi128EEEEEENS_12float_e4m3_tENS5_IJlSB_lEEESJ_SK_NS4_8TiledMMAINS4_8MMA_AtomIJNS4_4SM904GMMA30MMA_64x64x32_F32E4M3E4M3_SS_TNILNSO_7ScaleInE1ELSQ_1EEEEEENS4_6LayoutINS5_IJSB_SB_SB_EEENS5_IJNSA_ILi0EEESV_SV_EEEEENS5_IJNS4_10UnderscoreESY_SY_EEEEENS4_23SM90_TMA_LOAD_MULTICASTENS4_14ComposedLayoutINS4_7SwizzleILi3ELi4ELi3EEENS4_18smem_ptr_flag_bitsILi8EEENST_INS5_IJNSA_ILi8EEESH_EEENS5_IJSH_SB_EEEEEEEvNS4_8identityENS4_13SM90_TMA_LOADES1B_vS1C_EENS_8epilogue10collective6detail29Sm90TmaWarpSpecializedAdapterINS1G_15DefaultEpilogueISJ_SK_SK_NS1F_6thread17LinearCombinationISJ_Li1EffLNS1K_9ScaleType4KindE0ELNS_15FloatRoundStyleE2ESJ_EENS1_15EpilogueDefaultEEEEEvvEEEEvNT_6ParamsE,"aw",@nobits
	.sectionflags	@""
	.align	16
	.zero		1024


//--------------------- .nv.shared.reserved.0     --------------------------
	.section	.nv.shared.reserved.0,"aw",@nobits
	.weak		__nv_reservedSMEM_offset_0_alias
	.size		__nv_reservedSMEM_offset_0_alias, 0, 0
	.other		__nv_reservedSMEM_offset_0_alias,@"STO_CUDA_RESERVED_SHARED STV_DEFAULT"
__nv_reservedSMEM_offset_0_alias:
	.zero		0


//--------------------- .nv.global                --------------------------
	.section	.nv.global,"aw",@nobits
.nv.global:
	.type		_ZN39_INTERNAL_9c61ec4b_4_k_cu_cfec0098_27124cute1_E,@object
	.size		_ZN39_INTERNAL_9c61ec4b_4_k_cu_cfec0098_27124cute1_E,(_ZN39_INTERNAL_9c61ec4b_4_k_cu_cfec0098_27124cuda3std3__45__cpo6cbeginE - _ZN39_INTERNAL_9c61ec4b_4_k_cu_cfec0098_27124cute1_E)
_ZN39_INTERNAL_9c61ec4b_4_k_cu_cfec0098_27124cute1_E:
	.zero		1
	.type		_ZN39_INTERNAL_9c61ec4b_4_k_cu_cfec0098_27124cuda3std3__45__cpo6cbeginE,@object
	.size		_ZN39_INTERNAL_9c61ec4b_4_k_cu_cfec0098_27124cuda3std3__45__cpo6cbeginE,(_ZN39_INTERNAL_9c61ec4b_4_k_cu_cfec0098_27124cuda3std3__48in_placeE - _ZN39_INTERNAL_9c61ec4b_4_k_cu_cfec0098_27124cuda3std3__45__cpo6cbeginE)
_ZN39_INTERNAL_9c61ec4b_4_k_cu_cfec0098_27124cuda3std3__45__cpo6cbeginE:
	.zero		1
	.type		_ZN39_INTERNAL_9c61ec4b_4_k_cu_cfec0098_27124cuda3std3__48in_placeE,@object
	.size		_ZN39_INTERNAL_9c61ec4b_4_k_cu_cfec0098_27124cuda3std3__48in_placeE,(_ZN39_INTERNAL_9c61ec4b_4_k_cu_cfec0098_27124cuda3std6ranges3__45__cpo9iter_moveE - _ZN39_INTERNAL_9c61ec4b_4_k_cu_cfec0098_27124cuda3std3__48in_placeE)
_ZN39_INTERNAL_9c61ec4b_4_k_cu_cfec0098_27124cuda3std3__48in_placeE:
	.zero		1
	.type		_ZN39_INTERNAL_9c61ec4b_4_k_cu_cfec0098_27124cuda3std6ranges3__45__cpo9iter_moveE,@object
	.size		_ZN39_INTERNAL_9c61ec4b_4_k_cu_cfec0098_27124cuda3std6ranges3__45__cpo9iter_moveE,(_ZN39_INTERNAL_9c61ec4b_4_k_cu_cfec0098_27124cuda3std3__45__cpo5beginE - _ZN39_INTERNAL_9c61ec4b_4_k_cu_cfec0098_27124cuda3std6ranges3__45__cpo9iter_moveE)
_ZN39_INTERNAL_9c61ec4b_4_k_cu_cfec0098_27124cuda3std6ranges3__45__cpo9iter_moveE:
	.zero		1
	.type		_ZN39_INTERNAL_9c61ec4b_4_k_cu_cfec0098_27124cuda3std3__45__cpo5beginE,@object
	.size		_ZN39_INTERNAL_9c61ec4b_4_k_cu_cfec0098_27124cuda3std3__45__cpo5beginE,(_ZN39_INTERNAL_9c61ec4b_4_k_cu_cfec0098_27124cuda3std3__441_GLOBAL__N__9c61ec4b_4_k_cu_cfec0098_27126ignoreE - _ZN39_INTERNAL_9c61ec4b_4_k_cu_cfec0098_27124cuda3std3__45__cpo5beginE)
_ZN39_INTERNAL_9c61ec4b_4_k_cu_cfec0098_27124cuda3std3__45__cpo5beginE:
	.zero		1
	.type		_ZN39_INTERNAL_9c61ec4b_4_k_cu_cfec0098_27124cuda3std3__441_GLOBAL__N__9c61ec4b_4_k_cu_cfec0098_27126ignoreE,@object
	.size		_ZN39_INTERNAL_9c61ec4b_4_k_cu_cfec0098_27124cuda3std3__441_GLOBAL__N__9c61ec4b_4_k_cu_cfec0098_27126ignoreE,(_ZN39_INTERNAL_9c61ec4b_4_k_cu_cfec0098_27124cute7productE - _ZN39_INTERNAL_9c61ec4b_4_k_cu_cfec0098_27124cuda3std3__441_GLOBAL__N__9c61ec4b_4_k_cu_cfec0098_27126ignoreE)
_ZN39_INTERNAL_9c61ec4b_4_k_cu_cfec0098_27124cuda3std3__441_GLOBAL__N__9c61ec4b_4_k_cu_cfec0098_27126ignoreE:
	.zero		1
	.type		_ZN39_INTERNAL_9c61ec4b_4_k_cu_cfec0098_27124cute7productE,@object
	.size		_ZN39_INTERNAL_9c61ec4b_4_k_cu_cfec0098_27124cute7productE,(_ZN39_INTERNAL_9c61ec4b_4_k_cu_cfec0098_27124cuda3std3__45__cpo3endE - _ZN39_INTERNAL_9c61ec4b_4_k_cu_cfec0098_27124cute7productE)
_ZN39_INTERNAL_9c61ec4b_4_k_cu_cfec0098_27124cute7productE:
	.zero		1
	.type		_ZN39_INTERNAL_9c61ec4b_4_k_cu_cfec0098_27124cuda3std3__45__cpo3endE,@object
	.size		_ZN39_INTERNAL_9c61ec4b_4_k_cu_cfec0098_27124cuda3std3__45__cpo3endE,(_ZN39_INTERNAL_9c61ec4b_4_k_cu_cfec0098_27124cuda3std3__419piecewise_constructE - _ZN39_INTERNAL_9c61ec4b_4_k_cu_cfec0098_27124cuda3std3__45__cpo3endE)
_ZN39_INTERNAL_9c61ec4b_4_k_cu_cfec0098_27124cuda3std3__45__cpo3endE:
	.zero		1
	.type		_ZN39_INTERNAL_9c61ec4b_4_k_cu_cfec0098_27124cuda3std3__419piecewise_constructE,@object
	.size		_ZN39_INTERNAL_9c61ec4b_4_k_cu_cfec0098_27124cuda3std3__419piecewise_constructE,(_ZN39_INTERNAL_9c61ec4b_4_k_cu_cfec0098_27124cuda3std3__45__cpo4cendE - _ZN39_INTERNAL_9c61ec4b_4_k_cu_cfec0098_27124cuda3std3__419piecewise_constructE)
_ZN39_INTERNAL_9c61ec4b_4_k_cu_cfec0098_27124cuda3std3__419piecewise_constructE:
	.zero		1
	.type		_ZN39_INTERNAL_9c61ec4b_4_k_cu_cfec0098_27124cuda3std3__45__cpo4cendE,@object
	.size		_ZN39_INTERNAL_9c61ec4b_4_k_cu_cfec0098_27124cuda3std3__45__cpo4cendE,(_ZN39_INTERNAL_9c61ec4b_4_k_cu_cfec0098_27124cuda3std6ranges3__45__cpo4swapE - _ZN39_INTERNAL_9c61ec4b_4_k_cu_cfec0098_27124cuda3std3__45__cpo4cendE)
_ZN39_INTERNAL_9c61ec4b_4_k_cu_cfec0098_27124cuda3std3__45__cpo4cendE:
	.zero		1
	.type		_ZN39_INTERNAL_9c61ec4b_4_k_cu_cfec0098_27124cuda3std6ranges3__45__cpo4swapE,@object
	.size		_ZN39_INTERNAL_9c61ec4b_4_k_cu_cfec0098_27124cuda3std6ranges3__45__cpo4swapE,(.L_7 - _ZN39_INTERNAL_9c61ec4b_4_k_cu_cfec0098_27124cuda3std6ranges3__45__cpo4swapE)
_ZN39_INTERNAL_9c61ec4b_4_k_cu_cfec0098_27124cuda3std6ranges3__45__cpo4swapE:
	.zero		1
.L_7:


//--------------------- .nv.constant0._ZN7cutlass13device_kernelINS_4gemm6kernel13GemmUniversalIN4cute5tupleIJiiiiEEENS1_10collective13CollectiveMmaINS1_37MainloopSm90TmaGmmaWarpSpecializedFP8ILi14ENS5_IJNS4_1CILi1EEENSA_ILi2EEESB_EEENS1_32KernelTmaWarpSpecializedPingpongEEENS5_IJNSA_ILi64EEESG_NSA_ILi128EEEEEENS_12float_e4m3_tENS5_IJlSB_lEEESJ_SK_NS4_8TiledMMAINS4_8MMA_AtomIJNS4_4SM904GMMA30MMA_64x64x32_F32E4M3E4M3_SS_TNILNSO_7ScaleInE1ELSQ_1EEEEEENS4_6LayoutINS5_IJSB_SB_SB_EEENS5_IJNSA_ILi0EEESV_SV_EEEEENS5_IJNS4_10UnderscoreESY_SY_EEEEENS4_23SM90_TMA_LOAD_MULTICASTENS4_14ComposedLayoutINS4_7SwizzleILi3ELi4ELi3EEENS4_18smem_ptr_flag_bitsILi8EEENST_INS5_IJNSA_ILi8EEESH_EEENS5_IJSH_SB_EEEEEEEvNS4_8identityENS4_13SM90_TMA_LOADES1B_vS1C_EENS_8epilogue10collective6detail29Sm90TmaWarpSpecializedAdapterINS1G_15DefaultEpilogueISJ_SK_SK_NS1F_6thread17LinearCombinationISJ_Li1EffLNS1K_9ScaleType4KindE0ELNS_15FloatRoundStyleE2ESJ_EENS1_15EpilogueDefaultEEEEEvvEEEEvNT_6ParamsE --------------------------
	.section	.nv.constant0._ZN7cutlass13device_kernelINS_4gemm6kernel13GemmUniversalIN4cute5tupleIJiiiiEEENS1_10collective13CollectiveMmaINS1_37MainloopSm90TmaGmmaWarpSpecializedFP8ILi14ENS5_IJNS4_1CILi1EEENSA_ILi2EEESB_EEENS1_32KernelTmaWarpSpecializedPingpongEEENS5_IJNSA_ILi64EEESG_NSA_ILi128EEEEEENS_12float_e4m3_tENS5_IJlSB_lEEESJ_SK_NS4_8TiledMMAINS4_8MMA_AtomIJNS4_4SM904GMMA30MMA_64x64x32_F32E4M3E4M3_SS_TNILNSO_7ScaleInE1ELSQ_1EEEEEENS4_6LayoutINS5_IJSB_SB_SB_EEENS5_IJNSA_ILi0EEESV_SV_EEEEENS5_IJNS4_10UnderscoreESY_SY_EEEEENS4_23SM90_TMA_LOAD_MULTICASTENS4_14ComposedLayoutINS4_7SwizzleILi3ELi4ELi3EEENS4_18smem_ptr_flag_bitsILi8EEENST_INS5_IJNSA_ILi8EEESH_EEENS5_IJSH_SB_EEEEEEEvNS4_8identityENS4_13SM90_TMA_LOADES1B_vS1C_EENS_8epilogue10collective6detail29Sm90TmaWarpSpecializedAdapterINS1G_15DefaultEpilogueISJ_SK_SK_NS1F_6thread17LinearCombinationISJ_Li1EffLNS1K_9ScaleType4KindE0ELNS_15FloatRoundStyleE2ESJ_EENS1_15EpilogueDefaultEEEEEvvEEEEvNT_6ParamsE,"a",@progbits
	.sectionflags	@""
	.align	4
.nv.constant0._ZN7cutlass13device_kernelINS_4gemm6kernel13GemmUniversalIN4cute5tupleIJiiiiEEENS1_10collective13CollectiveMmaINS1_37MainloopSm90TmaGmmaWarpSpecializedFP8ILi14ENS5_IJNS4_1CILi1EEENSA_ILi2EEESB_EEENS1_32KernelTmaWarpSpecializedPingpongEEENS5_IJNSA_ILi64EEESG_NSA_ILi128EEEEEENS_12float_e4m3_tENS5_IJlSB_lEEESJ_SK_NS4_8TiledMMAINS4_8MMA_AtomIJNS4_4SM904GMMA30MMA_64x64x32_F32E4M3E4M3_SS_TNILNSO_7ScaleInE1ELSQ_1EEEEEENS4_6LayoutINS5_IJSB_SB_SB_EEENS5_IJNSA_ILi0EEESV_SV_EEEEENS5_IJNS4_10UnderscoreESY_SY_EEEEENS4_23SM90_TMA_LOAD_MULTICASTENS4_14ComposedLayoutINS4_7SwizzleILi3ELi4ELi3EEENS4_18smem_ptr_flag_bitsILi8EEENST_INS5_IJNSA_ILi8EEESH_EEENS5_IJSH_SB_EEEEEEEvNS4_8identityENS4_13SM90_TMA_LOADES1B_vS1C_EENS_8epilogue10collective6detail29Sm90TmaWarpSpecializedAdapterINS1G_15DefaultEpilogueISJ_SK_SK_NS1F_6thread17LinearCombinationISJ_Li1EffLNS1K_9ScaleType4KindE0ELNS_15FloatRoundStyleE2ESJ_EENS1_15EpilogueDefaultEEEEEvvEEEEvNT_6ParamsE:
	.zero		1664


//--------------------- SYMBOLS --------------------------

	.type		.nv.reservedSmem.offset0,@object
	.size		.nv.reservedSmem.offset0,0x4
